	.target	sm_100a

	.elftype	@"ET_EXEC"


//--------------------- .note.nv.tkinfo           --------------------------
	.section	.note.nv.tkinfo,"",@"SHT_NOTE"
	.sectionflags	@"SHF_NOTE_NV_TKINFO"
	.tkinfo
        /*0018*/ 	.word	0x00000002
        /*0030*/ 	.string	""
        /*0030*/ 	.string	"ptxas"
        /*0030*/ 	.string	"Cuda compilation tools, release 13.0, V13.0.88"
        /*0030*/ 	.string	"Build cuda_13.0.r13.0/compiler.36424714_0"
        /*0030*/ 	.string	"-arch sm_100a -m 64 "



//--------------------- .note.nv.cuinfo           --------------------------
	.section	.note.nv.cuinfo,"",@"SHT_NOTE"
	.sectionflags	@"SHF_NOTE_NV_CUINFO"
        /*0018*/ 	.short	0x0002
        /*001a*/ 	.short	0x0064
        /*001c*/ 	.short	0x0082
	.zero		2


//--------------------- .nv.info                  --------------------------
	.section	.nv.info,"",@"SHT_CUDA_INFO"
	.align	4


	//----- nvinfo : EIATTR_REGCOUNT
	.align		4
        /*0000*/ 	.byte	0x04, 0x2f
        /*0002*/ 	.short	(.L_20 - .L_19)
	.align		4
.L_19:
        /*0004*/ 	.word	index@(_ZN7cutlass13device_kernelINS_4gemm6kernel13GemmUniversalIN4cute5tupleIJiiiiEEENS1_10collective13CollectiveMmaINS1_35MainloopSm100TmaUmmaWarpSpecializedILi20ELi2ELi4ENS5_IJNS4_1CILi1EEESB_SB_EEEEENS5_IJNSA_ILi64EEENSA_ILi256EEENSA_ILi32EEEEEENS_12float_e5m2_tENS5_IJlSB_lEEESI_SJ_NS4_8TiledMMAINS4_8MMA_AtomIJNS4_10MMA_TraitsINS4_19SM100_MMA_F8F6F4_SSEJSI_SI_fSE_SF_NS4_17integral_constantINS4_4UMMA5MajorELSQ_0EEESR_NSO_INSP_7ScaleInELSS_0EEEST_EEEEEENS4_6LayoutISC_NS5_IJNSA_ILi0EEESX_SX_EEEEENS5_IJNS4_10UnderscoreES10_S10_EEEEENS4_13SM90_TMA_LOADENS4_14ComposedLayoutINS4_7SwizzleILi1ELi4ELi3EEENS4_18smem_ptr_flag_bitsILi8EEENSW_INS5_IJNSA_ILi8EEESG_EEENS5_IJSG_SB_EEEEEEEvNS4_8identityES13_S1D_vS1E_EENS_8epilogue10collective18CollectiveEpilogueINS1G_23Sm100TmaWarpSpecializedILi4ELi2ELi32ELb0ELb0EEEJSH_NS5_IJNSW_ISE_SB_EES1L_EEESI_SJ_SI_SJ_NS1G_6fusion15FusionCallbacksIS1K_NS1N_17LinearCombinationISI_fSI_fLNS_15FloatRoundStyleE2EEESH_S1M_JEEENS4_5SM1004TMEM4LOAD26SM100_TMEM_LOAD_16dp32b32xES13_NS14_INS15_ILi2ELi4ELi3EEES18_NSW_INS5_IJS19_SE_EEENS5_IJSE_SB_EEEEEEENS4_39AutoVectorizingCopyWithAssumedAlignmentILi128EEENS4_14SM90_TMA_STOREES21_S23_S23_EEEvvEEEEvNT_6ParamsE)
        /*0008*/ 	.word	0x00000079


	//----- nvinfo : EIATTR_FRAME_SIZE
	.align		4
.L_20:
        /*000c*/ 	.byte	0x04, 0x11
        /*000e*/ 	.short	(.L_22 - .L_21)
	.align		4
.L_21:
        /*0010*/ 	.word	index@($__internal_2_$__cuda_sm10x_tcgen05_guardrail_trap_unallocated_columns_being_dealloced)
        /*0014*/ 	.word	0x00000000


	//----- nvinfo : EIATTR_FRAME_SIZE
	.align		4
.L_22:
        /*0018*/ 	.byte	0x04, 0x11
        /*001a*/ 	.short	(.L_24 - .L_23)
	.align		4
.L_23:
        /*001c*/ 	.word	index@($__internal_1_$__cuda_sm10x_tcgen05_guardrail_trap_phase_invalid_during_alloc)
        /*0020*/ 	.word	0x00000000


	//----- nvinfo : EIATTR_FRAME_SIZE
	.align		4
.L_24:
        /*0024*/ 	.byte	0x04, 0x11
        /*0026*/ 	.short	(.L_26 - .L_25)
	.align		4
.L_25:
        /*0028*/ 	.word	index@($__internal_0_$__cuda_sm10x_tcgen05_guardrail_trap_col_being_dealloced_not_returned_by_alloc)
        /*002c*/ 	.word	0x00000000


	//----- nvinfo : EIATTR_FRAME_SIZE
	.align		4
.L_26:
        /*0030*/ 	.byte	0x04, 0x11
        /*0032*/ 	.short	(.L_28 - .L_27)
	.align		4
.L_27:
        /*0034*/ 	.word	index@(_ZN7cutlass13device_kernelINS_4gemm6kernel13GemmUniversalIN4cute5tupleIJiiiiEEENS1_10collective13CollectiveMmaINS1_35MainloopSm100TmaUmmaWarpSpecializedILi20ELi2ELi4ENS5_IJNS4_1CILi1EEESB_SB_EEEEENS5_IJNSA_ILi64EEENSA_ILi256EEENSA_ILi32EEEEEENS_12float_e5m2_tENS5_IJlSB_lEEESI_SJ_NS4_8TiledMMAINS4_8MMA_AtomIJNS4_10MMA_TraitsINS4_19SM100_MMA_F8F6F4_SSEJSI_SI_fSE_SF_NS4_17integral_constantINS4_4UMMA5MajorELSQ_0EEESR_NSO_INSP_7ScaleInELSS_0EEEST_EEEEEENS4_6LayoutISC_NS5_IJNSA_ILi0EEESX_SX_EEEEENS5_IJNS4_10UnderscoreES10_S10_EEEEENS4_13SM90_TMA_LOADENS4_14ComposedLayoutINS4_7SwizzleILi1ELi4ELi3EEENS4_18smem_ptr_flag_bitsILi8EEENSW_INS5_IJNSA_ILi8EEESG_EEENS5_IJSG_SB_EEEEEEEvNS4_8identityES13_S1D_vS1E_EENS_8epilogue10collective18CollectiveEpilogueINS1G_23Sm100TmaWarpSpecializedILi4ELi2ELi32ELb0ELb0EEEJSH_NS5_IJNSW_ISE_SB_EES1L_EEESI_SJ_SI_SJ_NS1G_6fusion15FusionCallbacksIS1K_NS1N_17LinearCombinationISI_fSI_fLNS_15FloatRoundStyleE2EEESH_S1M_JEEENS4_5SM1004TMEM4LOAD26SM100_TMEM_LOAD_16dp32b32xES13_NS14_INS15_ILi2ELi4ELi3EEES18_NSW_INS5_IJS19_SE_EEENS5_IJSE_SB_EEEEEEENS4_39AutoVectorizingCopyWithAssumedAlignmentILi128EEENS4_14SM90_TMA_STOREES21_S23_S23_EEEvvEEEEvNT_6ParamsE)
        /*0038*/ 	.word	0x00000000


	//----- nvinfo : EIATTR_MIN_STACK_SIZE
	.align		4
.L_28:
        /*003c*/ 	.byte	0x04, 0x12
        /*003e*/ 	.short	(.L_30 - .L_29)
	.align		4
.L_29:
        /*0040*/ 	.word	index@(_ZN7cutlass13device_kernelINS_4gemm6kernel13GemmUniversalIN4cute5tupleIJiiiiEEENS1_10collective13CollectiveMmaINS1_35MainloopSm100TmaUmmaWarpSpecializedILi20ELi2ELi4ENS5_IJNS4_1CILi1EEESB_SB_EEEEENS5_IJNSA_ILi64EEENSA_ILi256EEENSA_ILi32EEEEEENS_12float_e5m2_tENS5_IJlSB_lEEESI_SJ_NS4_8TiledMMAINS4_8MMA_AtomIJNS4_10MMA_TraitsINS4_19SM100_MMA_F8F6F4_SSEJSI_SI_fSE_SF_NS4_17integral_constantINS4_4UMMA5MajorELSQ_0EEESR_NSO_INSP_7ScaleInELSS_0EEEST_EEEEEENS4_6LayoutISC_NS5_IJNSA_ILi0EEESX_SX_EEEEENS5_IJNS4_10UnderscoreES10_S10_EEEEENS4_13SM90_TMA_LOADENS4_14ComposedLayoutINS4_7SwizzleILi1ELi4ELi3EEENS4_18smem_ptr_flag_bitsILi8EEENSW_INS5_IJNSA_ILi8EEESG_EEENS5_IJSG_SB_EEEEEEEvNS4_8identityES13_S1D_vS1E_EENS_8epilogue10collective18CollectiveEpilogueINS1G_23Sm100TmaWarpSpecializedILi4ELi2ELi32ELb0ELb0EEEJSH_NS5_IJNSW_ISE_SB_EES1L_EEESI_SJ_SI_SJ_NS1G_6fusion15FusionCallbacksIS1K_NS1N_17LinearCombinationISI_fSI_fLNS_15FloatRoundStyleE2EEESH_S1M_JEEENS4_5SM1004TMEM4LOAD26SM100_TMEM_LOAD_16dp32b32xES13_NS14_INS15_ILi2ELi4ELi3EEES18_NSW_INS5_IJS19_SE_EEENS5_IJSE_SB_EEEEEEENS4_39AutoVectorizingCopyWithAssumedAlignmentILi128EEENS4_14SM90_TMA_STOREES21_S23_S23_EEEvvEEEEvNT_6ParamsE)
        /*0044*/ 	.word	0x00000000
.L_30:


//--------------------- .nv.compat                --------------------------
	.section	.nv.compat,"",@"SHT_CUDA_COMPAT_INFO"
	.align	4
        /*0000*/ 	.byte	0x02, 0x09, 0x01, 0x00, 0x02, 0x02, 0x02, 0x00, 0x02, 0x05, 0x05, 0x00, 0x03, 0x07, 0x01, 0x01
        /*0010*/ 	.byte	0x02, 0x03, 0x01, 0x00, 0x02, 0x06, 0x01, 0x00, 0x04, 0x0b, 0x08, 0x00, 0x09, 0x00, 0x00, 0x00
        /*0020*/ 	.byte	0x00, 0x00, 0x00, 0x00


//--------------------- .nv.info._ZN7cutlass13device_kernelINS_4gemm6kernel13GemmUniversalIN4cute5tupleIJiiiiEEENS1_10collective13CollectiveMmaINS1_35MainloopSm100TmaUmmaWarpSpecializedILi20ELi2ELi4ENS5_IJNS4_1CILi1EEESB_SB_EEEEENS5_IJNSA_ILi64EEENSA_ILi256EEENSA_ILi32EEEEEENS_12float_e5m2_tENS5_IJlSB_lEEESI_SJ_NS4_8TiledMMAINS4_8MMA_AtomIJNS4_10MMA_TraitsINS4_19SM100_MMA_F8F6F4_SSEJSI_SI_fSE_SF_NS4_17integral_constantINS4_4UMMA5MajorELSQ_0EEESR_NSO_INSP_7ScaleInELSS_0EEEST_EEEEEENS4_6LayoutISC_NS5_IJNSA_ILi0EEESX_SX_EEEEENS5_IJNS4_10UnderscoreES10_S10_EEEEENS4_13SM90_TMA_LOADENS4_14ComposedLayoutINS4_7SwizzleILi1ELi4ELi3EEENS4_18smem_ptr_flag_bitsILi8EEENSW_INS5_IJNSA_ILi8EEESG_EEENS5_IJSG_SB_EEEEEEEvNS4_8identityES13_S1D_vS1E_EENS_8epilogue10collective18CollectiveEpilogueINS1G_23Sm100TmaWarpSpecializedILi4ELi2ELi32ELb0ELb0EEEJSH_NS5_IJNSW_ISE_SB_EES1L_EEESI_SJ_SI_SJ_NS1G_6fusion15FusionCallbacksIS1K_NS1N_17LinearCombinationISI_fSI_fLNS_15FloatRoundStyleE2EEESH_S1M_JEEENS4_5SM1004TMEM4LOAD26SM100_TMEM_LOAD_16dp32b32xES13_NS14_INS15_ILi2ELi4ELi3EEES18_NSW_INS5_IJS19_SE_EEENS5_IJSE_SB_EEEEEEENS4_39AutoVectorizingCopyWithAssumedAlignmentILi128EEENS4_14SM90_TMA_STOREES21_S23_S23_EEEvvEEEEvNT_6ParamsE --------------------------
	.section	.nv.info._ZN7cutlass13device_kernelINS_4gemm6kernel13GemmUniversalIN4cute5tupleIJiiiiEEENS1_10collective13CollectiveMmaINS1_35MainloopSm100TmaUmmaWarpSpecializedILi20ELi2ELi4ENS5_IJNS4_1CILi1EEESB_SB_EEEEENS5_IJNSA_ILi64EEENSA_ILi256EEENSA_ILi32EEEEEENS_12float_e5m2_tENS5_IJlSB_lEEESI_SJ_NS4_8TiledMMAINS4_8MMA_AtomIJNS4_10MMA_TraitsINS4_19SM100_MMA_F8F6F4_SSEJSI_SI_fSE_SF_NS4_17integral_constantINS4_4UMMA5MajorELSQ_0EEESR_NSO_INSP_7ScaleInELSS_0EEEST_EEEEEENS4_6LayoutISC_NS5_IJNSA_ILi0EEESX_SX_EEEEENS5_IJNS4_10UnderscoreES10_S10_EEEEENS4_13SM90_TMA_LOADENS4_14ComposedLayoutINS4_7SwizzleILi1ELi4ELi3EEENS4_18smem_ptr_flag_bitsILi8EEENSW_INS5_IJNSA_ILi8EEESG_EEENS5_IJSG_SB_EEEEEEEvNS4_8identityES13_S1D_vS1E_EENS_8epilogue10collective18CollectiveEpilogueINS1G_23Sm100TmaWarpSpecializedILi4ELi2ELi32ELb0ELb0EEEJSH_NS5_IJNSW_ISE_SB_EES1L_EEESI_SJ_SI_SJ_NS1G_6fusion15FusionCallbacksIS1K_NS1N_17LinearCombinationISI_fSI_fLNS_15FloatRoundStyleE2EEESH_S1M_JEEENS4_5SM1004TMEM4LOAD26SM100_TMEM_LOAD_16dp32b32xES13_NS14_INS15_ILi2ELi4ELi3EEES18_NSW_INS5_IJS19_SE_EEENS5_IJSE_SB_EEEEEEENS4_39AutoVectorizingCopyWithAssumedAlignmentILi128EEENS4_14SM90_TMA_STOREES21_S23_S23_EEEvvEEEEvNT_6ParamsE,"",@"SHT_CUDA_INFO"
	.sectionflags	@""
	.align	4


	//----- nvinfo : EIATTR_CUDA_API_VERSION
	.align		4
        /*0000*/ 	.byte	0x04, 0x37
        /*0002*/ 	.short	(.L_32 - .L_31)
.L_31:
        /*0004*/ 	.word	0x00000082


	//----- nvinfo : EIATTR_KPARAM_INFO
	.align		4
.L_32:
        /*0008*/ 	.byte	0x04, 0x17
        /*000a*/ 	.short	(.L_34 - .L_33)
.L_33:
        /*000c*/ 	.word	0x00000000
        /*0010*/ 	.short	0x0000
        /*0012*/ 	.short	0x0000
        /*0014*/ 	.byte	0x00, 0xf0, 0x01, 0x20


	//----- nvinfo : EIATTR_AT_ENTRY_FRAGMENTS
	.align		4
.L_34:
        /*0018*/ 	.byte	0x04, 0x4f
        /*001a*/ 	.short	(.L_36 - .L_35)


	//   ....[0]....
.L_35:
        /*001c*/ 	.word	0x00000006


	//----- nvinfo : EIATTR_RESERVED_SMEM_USED
	.align		4
.L_36:
        /*0020*/ 	.byte	0x01, 0x41
	.zero		2


	//----- nvinfo : EIATTR_SPARSE_MMA_MASK
	.align		4
        /*0024*/ 	.byte	0x03, 0x50
        /*0026*/ 	.short	0x0000


	//----- nvinfo : EIATTR_TCGEN05_1CTA_USED
	.align		4
        /*0028*/ 	.byte	0x01, 0x51
	.zero		2


	//----- nvinfo : EIATTR_MAXREG_COUNT
	.align		4
        /*002c*/ 	.byte	0x03, 0x1b
        /*002e*/ 	.short	0x00ff


	//----- nvinfo : EIATTR_NUM_BARRIERS
	.align		4
        /*0030*/ 	.byte	0x02, 0x4c
        /*0032*/ 	.byte	0x07
	.zero		1


	//----- nvinfo : EIATTR_EXTERNS
	.align		4
        /*0034*/ 	.byte	0x04, 0x0f
        /*0036*/ 	.short	(.L_38 - .L_37)


	//   ....[0]....
	.align		4
.L_37:
        /*0038*/ 	.word	index@(__assertfail)


	//----- nvinfo : EIATTR_MERCURY_ISA_VERSION
	.align		4
.L_38:
        /*003c*/ 	.byte	0x03, 0x5f
        /*003e*/ 	.short	0x0101


	//----- nvinfo : EIATTR_INT_WARP_WIDE_INSTR_OFFSETS
	.align		4
        /*0040*/ 	.byte	0x04, 0x31
        /*0042*/ 	.short	(.L_40 - .L_39)


	//   ....[0]....
.L_39:
        /*0044*/ 	.word	0x00002010


	//   ....[1]....
        /*0048*/ 	.word	0x00004260


	//   ....[2]....
        /*004c*/ 	.word	0x00004290


	//   ....[3]....
        /*0050*/ 	.word	0x000042e0


	//   ....[4]....
        /*0054*/ 	.word	0x00004c00


	//   ....[5]....
        /*0058*/ 	.word	0x00004c60


	//   ....[6]....
        /*005c*/ 	.word	0x00004d40


	//   ....[7]....
        /*0060*/ 	.word	0x00004db0


	//   ....[8]....
        /*0064*/ 	.word	0x00004ec0


	//   ....[9]....
        /*0068*/ 	.word	0x00004f50


	//   ....[10]....
        /*006c*/ 	.word	0x00005120


	//   ....[11]....
        /*0070*/ 	.word	0x00005280


	//----- nvinfo : EIATTR_COOP_GROUP_MASK_REGIDS
	.align		4
.L_40:
        /*0074*/ 	.byte	0x04, 0x29
        /*0076*/ 	.short	(.L_42 - .L_41)


	//   ....[0]....
.L_41:
        /*0078*/ 	.word	0xffffffff


	//   ....[1]....
        /*007c*/ 	.word	0xffffffff


	//   ....[2]....
        /*0080*/ 	.word	0xffffffff


	//   ....[3]....
        /*0084*/ 	.word	0xffffffff


	//   ....[4]....
        /*0088*/ 	.word	0xffffffff


	//   ....[5]....
        /*008c*/ 	.word	0xffffffff


	//   ....[6]....
        /*0090*/ 	.word	0xffffffff


	//   ....[7]....
        /*0094*/ 	.word	0xffffffff


	//   ....[8]....
        /*0098*/ 	.word	0xffffffff


	//   ....[9]....
        /*009c*/ 	.word	0xffffffff


	//   ....[10]....
        /*00a0*/ 	.word	0xffffffff


	//   ....[11]....
        /*00a4*/ 	.word	0xffffffff


	//   ....[12]....
        /*00a8*/ 	.word	0xffffffff


	//----- nvinfo : EIATTR_COOP_GROUP_INSTR_OFFSETS
	.align		4
.L_42:
        /*00ac*/ 	.byte	0x04, 0x28
        /*00ae*/ 	.short	(.L_44 - .L_43)


	//   ....[0]....
.L_43:
        /*00b0*/ 	.word	0x00000090


	//   ....[1]....
        /*00b4*/ 	.word	0x000004d0


	//   ....[2]....
        /*00b8*/ 	.word	0x00000870


	//   ....[3]....
        /*00bc*/ 	.word	0x00000a10


	//   ....[4]....
        /*00c0*/ 	.word	0x00000b10


	//   ....[5]....
        /*00c4*/ 	.word	0x00000c80


	//   ....[6]....
        /*00c8*/ 	.word	0x00000e20


	//   ....[7]....
        /*00cc*/ 	.word	0x00001ef0


	//   ....[8]....
        /*00d0*/ 	.word	0x000035d0


	//   ....[9]....
        /*00d4*/ 	.word	0x000037e0


	//   ....[10]....
        /*00d8*/ 	.word	0x00003810


	//   ....[11]....
        /*00dc*/ 	.word	0x00004150


	//   ....[12]....
        /*00e0*/ 	.word	0x00004380


	//----- nvinfo : EIATTR_VRC_CTA_INIT_COUNT
	.align		4
.L_44:
        /*00e4*/ 	.byte	0x02, 0x4a
        /*00e6*/ 	.byte	0x80
	.zero		1


	//----- nvinfo : EIATTR_SYSCALL_OFFSETS
	.align		4
        /*00e8*/ 	.byte	0x04, 0x46
        /*00ea*/ 	.short	(.L_46 - .L_45)


	//   ....[0]....
.L_45:
        /*00ec*/ 	.word	0x00005d00


	//   ....[1]....
        /*00f0*/ 	.word	0x00005e40


	//   ....[2]....
        /*00f4*/ 	.word	0x00006640


	//   ....[3]....
        /*00f8*/ 	.word	0x000073e0


	//   ....[4]....
        /*00fc*/ 	.word	0x00008140


	//   ....[5]....
        /*0100*/ 	.word	0x00008ed0


	//----- nvinfo : EIATTR_MBARRIER_INSTR_OFFSETS
	.align		4
.L_46:
        /*0104*/ 	.byte	0x04, 0x39
        /*0106*/ 	.short	(.L_48 - .L_47)


	//   ....[0]....
.L_47:
        /*0108*/ 	.word	0x000005d0
        /*010c*/ 	.word	0x000000ff
        /*0110*/ 	.word	0x00000000
        /*0114*/ 	.short	0x0100
        /*0116*/ 	.byte	0x05
	.zero		1


	//   ....[1]....
        /*0118*/ 	.word	0x000005e0
        /*011c*/ 	.word	0x000000ff
        /*0120*/ 	.word	0x000000a0
        /*0124*/ 	.short	0x0100
        /*0126*/ 	.byte	0x05
	.zero		1


	//   ....[2]....
        /*0128*/ 	.word	0x000005f0
        /*012c*/ 	.word	0x000000ff
        /*0130*/ 	.word	0x00000008
        /*0134*/ 	.short	0x0100
        /*0136*/ 	.byte	0x05
	.zero		1


	//   ....[3]....
        /*0138*/ 	.word	0x00000600
        /*013c*/ 	.word	0x000000ff
        /*0140*/ 	.word	0x000000a8
        /*0144*/ 	.short	0x0100
        /*0146*/ 	.byte	0x05
	.zero		1


	//   ....[4]....
        /*0148*/ 	.word	0x00000610
        /*014c*/ 	.word	0x000000ff
        /*0150*/ 	.word	0x00000010
        /*0154*/ 	.short	0x0100
        /*0156*/ 	.byte	0x05
	.zero		1


	//   ....[5]....
        /*0158*/ 	.word	0x00000620
        /*015c*/ 	.word	0x000000ff
        /*0160*/ 	.word	0x000000b0
        /*0164*/ 	.short	0x0100
        /*0166*/ 	.byte	0x05
	.zero		1


	//   ....[6]....
        /*0168*/ 	.word	0x00000630
        /*016c*/ 	.word	0x000000ff
        /*0170*/ 	.word	0x00000018
        /*0174*/ 	.short	0x0100
        /*0176*/ 	.byte	0x05
	.zero		1


	//   ....[7]....
        /*0178*/ 	.word	0x00000640
        /*017c*/ 	.word	0x000000ff
        /*0180*/ 	.word	0x000000b8
        /*0184*/ 	.short	0x0100
        /*0186*/ 	.byte	0x05
	.zero		1


	//   ....[8]....
        /*0188*/ 	.word	0x00000650
        /*018c*/ 	.word	0x000000ff
        /*0190*/ 	.word	0x00000020
        /*0194*/ 	.short	0x0100
        /*0196*/ 	.byte	0x05
	.zero		1


	//   ....[9]....
        /*0198*/ 	.word	0x00000660
        /*019c*/ 	.word	0x000000ff
        /*01a0*/ 	.word	0x000000c0
        /*01a4*/ 	.short	0x0100
        /*01a6*/ 	.byte	0x05
	.zero		1


	//   ....[10]....
        /*01a8*/ 	.word	0x00000670
        /*01ac*/ 	.word	0x000000ff
        /*01b0*/ 	.word	0x00000028
        /*01b4*/ 	.short	0x0100
        /*01b6*/ 	.byte	0x05
	.zero		1


	//   ....[11]....
        /*01b8*/ 	.word	0x00000680
        /*01bc*/ 	.word	0x000000ff
        /*01c0*/ 	.word	0x000000c8
        /*01c4*/ 	.short	0x0100
        /*01c6*/ 	.byte	0x05
	.zero		1


	//   ....[12]....
        /*01c8*/ 	.word	0x00000690
        /*01cc*/ 	.word	0x000000ff
        /*01d0*/ 	.word	0x00000030
        /*01d4*/ 	.short	0x0100
        /*01d6*/ 	.byte	0x05
	.zero		1


	//   ....[13]....
        /*01d8*/ 	.word	0x000006a0
        /*01dc*/ 	.word	0x000000ff
        /*01e0*/ 	.word	0x000000d0
        /*01e4*/ 	.short	0x0100
        /*01e6*/ 	.byte	0x05
	.zero		1


	//   ....[14]....
        /*01e8*/ 	.word	0x000006b0
        /*01ec*/ 	.word	0x000000ff
        /*01f0*/ 	.word	0x00000038
        /*01f4*/ 	.short	0x0100
        /*01f6*/ 	.byte	0x05
	.zero		1


	//   ....[15]....
        /*01f8*/ 	.word	0x000006c0
        /*01fc*/ 	.word	0x000000ff
        /*0200*/ 	.word	0x000000d8
        /*0204*/ 	.short	0x0100
        /*0206*/ 	.byte	0x05
	.zero		1


	//   ....[16]....
        /*0208*/ 	.word	0x000006d0
        /*020c*/ 	.word	0x000000ff
        /*0210*/ 	.word	0x00000040
        /*0214*/ 	.short	0x0100
        /*0216*/ 	.byte	0x05
	.zero		1


	//   ....[17]....
        /*0218*/ 	.word	0x000006e0
        /*021c*/ 	.word	0x000000ff
        /*0220*/ 	.word	0x000000e0
        /*0224*/ 	.short	0x0100
        /*0226*/ 	.byte	0x05
	.zero		1


	//   ....[18]....
        /*0228*/ 	.word	0x000006f0
        /*022c*/ 	.word	0x000000ff
        /*0230*/ 	.word	0x00000048
        /*0234*/ 	.short	0x0100
        /*0236*/ 	.byte	0x05
	.zero		1


	//   ....[19]....
        /*0238*/ 	.word	0x00000700
        /*023c*/ 	.word	0x000000ff
        /*0240*/ 	.word	0x000000e8
        /*0244*/ 	.short	0x0100
        /*0246*/ 	.byte	0x05
	.zero		1


	//   ....[20]....
        /*0248*/ 	.word	0x00000710
        /*024c*/ 	.word	0x000000ff
        /*0250*/ 	.word	0x00000050
        /*0254*/ 	.short	0x0100
        /*0256*/ 	.byte	0x05
	.zero		1


	//   ....[21]....
        /*0258*/ 	.word	0x00000720
        /*025c*/ 	.word	0x000000ff
        /*0260*/ 	.word	0x000000f0
        /*0264*/ 	.short	0x0100
        /*0266*/ 	.byte	0x05
	.zero		1


	//   ....[22]....
        /*0268*/ 	.word	0x00000730
        /*026c*/ 	.word	0x000000ff
        /*0270*/ 	.word	0x00000058
        /*0274*/ 	.short	0x0100
        /*0276*/ 	.byte	0x05
	.zero		1


	//   ....[23]....
        /*0278*/ 	.word	0x00000740
        /*027c*/ 	.word	0x000000ff
        /*0280*/ 	.word	0x000000f8
        /*0284*/ 	.short	0x0100
        /*0286*/ 	.byte	0x05
	.zero		1


	//   ....[24]....
        /*0288*/ 	.word	0x00000750
        /*028c*/ 	.word	0x000000ff
        /*0290*/ 	.word	0x00000060
        /*0294*/ 	.short	0x0100
        /*0296*/ 	.byte	0x05
	.zero		1


	//   ....[25]....
        /*0298*/ 	.word	0x00000760
        /*029c*/ 	.word	0x000000ff
        /*02a0*/ 	.word	0x00000100
        /*02a4*/ 	.short	0x0100
        /*02a6*/ 	.byte	0x05
	.zero		1


	//   ....[26]....
        /*02a8*/ 	.word	0x00000770
        /*02ac*/ 	.word	0x000000ff
        /*02b0*/ 	.word	0x00000068
        /*02b4*/ 	.short	0x0100
        /*02b6*/ 	.byte	0x05
	.zero		1


	//   ....[27]....
        /*02b8*/ 	.word	0x00000780
        /*02bc*/ 	.word	0x000000ff
        /*02c0*/ 	.word	0x00000108
        /*02c4*/ 	.short	0x0100
        /*02c6*/ 	.byte	0x05
	.zero		1


	//   ....[28]....
        /*02c8*/ 	.word	0x00000790
        /*02cc*/ 	.word	0x000000ff
        /*02d0*/ 	.word	0x00000070
        /*02d4*/ 	.short	0x0100
        /*02d6*/ 	.byte	0x05
	.zero		1


	//   ....[29]....
        /*02d8*/ 	.word	0x000007a0
        /*02dc*/ 	.word	0x000000ff
        /*02e0*/ 	.word	0x00000110
        /*02e4*/ 	.short	0x0100
        /*02e6*/ 	.byte	0x05
	.zero		1


	//   ....[30]....
        /*02e8*/ 	.word	0x000007b0
        /*02ec*/ 	.word	0x000000ff
        /*02f0*/ 	.word	0x00000078
        /*02f4*/ 	.short	0x0100
        /*02f6*/ 	.byte	0x05
	.zero		1


	//   ....[31]....
        /*02f8*/ 	.word	0x000007c0
        /*02fc*/ 	.word	0x000000ff
        /*0300*/ 	.word	0x00000118
        /*0304*/ 	.short	0x0100
        /*0306*/ 	.byte	0x05
	.zero		1


	//   ....[32]....
        /*0308*/ 	.word	0x000007d0
        /*030c*/ 	.word	0x000000ff
        /*0310*/ 	.word	0x00000080
        /*0314*/ 	.short	0x0100
        /*0316*/ 	.byte	0x05
	.zero		1


	//   ....[33]....
        /*0318*/ 	.word	0x000007e0
        /*031c*/ 	.word	0x000000ff
        /*0320*/ 	.word	0x00000120
        /*0324*/ 	.short	0x0100
        /*0326*/ 	.byte	0x05
	.zero		1


	//   ....[34]....
        /*0328*/ 	.word	0x000007f0
        /*032c*/ 	.word	0x000000ff
        /*0330*/ 	.word	0x00000088
        /*0334*/ 	.short	0x0100
        /*0336*/ 	.byte	0x05
	.zero		1


	//   ....[35]....
        /*0338*/ 	.word	0x00000800
        /*033c*/ 	.word	0x000000ff
        /*0340*/ 	.word	0x00000128
        /*0344*/ 	.short	0x0100
        /*0346*/ 	.byte	0x05
	.zero		1


	//   ....[36]....
        /*0348*/ 	.word	0x00000810
        /*034c*/ 	.word	0x000000ff
        /*0350*/ 	.word	0x00000090
        /*0354*/ 	.short	0x0100
        /*0356*/ 	.byte	0x05
	.zero		1


	//   ....[37]....
        /*0358*/ 	.word	0x00000820
        /*035c*/ 	.word	0x000000ff
        /*0360*/ 	.word	0x00000130
        /*0364*/ 	.short	0x0100
        /*0366*/ 	.byte	0x05
	.zero		1


	//   ....[38]....
        /*0368*/ 	.word	0x00000830
        /*036c*/ 	.word	0x000000ff
        /*0370*/ 	.word	0x00000098
        /*0374*/ 	.short	0x0100
        /*0376*/ 	.byte	0x05
	.zero		1


	//   ....[39]....
        /*0378*/ 	.word	0x00000840
        /*037c*/ 	.word	0x000000ff
        /*0380*/ 	.word	0x00000138
        /*0384*/ 	.short	0x0100
        /*0386*/ 	.byte	0x05
	.zero		1


	//   ....[40]....
        /*0388*/ 	.word	0x00000980
        /*038c*/ 	.word	0x000000ff
        /*0390*/ 	.word	0x00000140
        /*0394*/ 	.short	0x0100
        /*0396*/ 	.byte	0x07
	.zero		1


	//   ....[41]....
        /*0398*/ 	.word	0x00000990
        /*039c*/ 	.word	0x000000ff
        /*03a0*/ 	.word	0x00000160
        /*03a4*/ 	.short	0x0100
        /*03a6*/ 	.byte	0x07
	.zero		1


	//   ....[42]....
        /*03a8*/ 	.word	0x000009a0
        /*03ac*/ 	.word	0x000000ff
        /*03b0*/ 	.word	0x00000148
        /*03b4*/ 	.short	0x0100
        /*03b6*/ 	.byte	0x07
	.zero		1


	//   ....[43]....
        /*03b8*/ 	.word	0x000009b0
        /*03bc*/ 	.word	0x000000ff
        /*03c0*/ 	.word	0x00000168
        /*03c4*/ 	.short	0x0100
        /*03c6*/ 	.byte	0x07
	.zero		1


	//   ....[44]....
        /*03c8*/ 	.word	0x000009c0
        /*03cc*/ 	.word	0x000000ff
        /*03d0*/ 	.word	0x00000150
        /*03d4*/ 	.short	0x0100
        /*03d6*/ 	.byte	0x07
	.zero		1


	//   ....[45]....
        /*03d8*/ 	.word	0x000009d0
        /*03dc*/ 	.word	0x000000ff
        /*03e0*/ 	.word	0x00000170
        /*03e4*/ 	.short	0x0100
        /*03e6*/ 	.byte	0x07
	.zero		1


	//   ....[46]....
        /*03e8*/ 	.word	0x000009e0
        /*03ec*/ 	.word	0x000000ff
        /*03f0*/ 	.word	0x00000158
        /*03f4*/ 	.short	0x0100
        /*03f6*/ 	.byte	0x07
	.zero		1


	//   ....[47]....
        /*03f8*/ 	.word	0x000009f0
        /*03fc*/ 	.word	0x000000ff
        /*0400*/ 	.word	0x00000178
        /*0404*/ 	.short	0x0100
        /*0406*/ 	.byte	0x07
	.zero		1


	//   ....[48]....
        /*0408*/ 	.word	0x00000ae0
        /*040c*/ 	.word	0x000000ff
        /*0410*/ 	.word	0x00000180
        /*0414*/ 	.short	0x0100
        /*0416*/ 	.byte	0x05
	.zero		1


	//   ....[49]....
        /*0418*/ 	.word	0x00000af0
        /*041c*/ 	.word	0x000000ff
        /*0420*/ 	.word	0x00000188
        /*0424*/ 	.short	0x0100
        /*0426*/ 	.byte	0x05
	.zero		1


	//   ....[50]....
        /*0428*/ 	.word	0x00000c30
        /*042c*/ 	.word	0x000000ff
        /*0430*/ 	.word	0x00000190
        /*0434*/ 	.short	0x0100
        /*0436*/ 	.byte	0x05
	.zero		1


	//   ....[51]....
        /*0438*/ 	.word	0x00000c40
        /*043c*/ 	.word	0x000000ff
        /*0440*/ 	.word	0x000001a0
        /*0444*/ 	.short	0x0100
        /*0446*/ 	.byte	0x05
	.zero		1


	//   ....[52]....
        /*0448*/ 	.word	0x00000c50
        /*044c*/ 	.word	0x000000ff
        /*0450*/ 	.word	0x00000198
        /*0454*/ 	.short	0x0100
        /*0456*/ 	.byte	0x05
	.zero		1


	//   ....[53]....
        /*0458*/ 	.word	0x00000c60
        /*045c*/ 	.word	0x000000ff
        /*0460*/ 	.word	0x000001a8
        /*0464*/ 	.short	0x0100
        /*0466*/ 	.byte	0x05
	.zero		1


	//   ....[54]....
        /*0468*/ 	.word	0x00000d90
        /*046c*/ 	.word	0x000000ff
        /*0470*/ 	.word	0x000001b0
        /*0474*/ 	.short	0x0100
        /*0476*/ 	.byte	0x07
	.zero		1


	//   ....[55]....
        /*0478*/ 	.word	0x00000da0
        /*047c*/ 	.word	0x000000ff
        /*0480*/ 	.word	0x000001d0
        /*0484*/ 	.short	0x0100
        /*0486*/ 	.byte	0x07
	.zero		1


	//   ....[56]....
        /*0488*/ 	.word	0x00000db0
        /*048c*/ 	.word	0x000000ff
        /*0490*/ 	.word	0x000001b8
        /*0494*/ 	.short	0x0100
        /*0496*/ 	.byte	0x07
	.zero		1


	//   ....[57]....
        /*0498*/ 	.word	0x00000dc0
        /*049c*/ 	.word	0x000000ff
        /*04a0*/ 	.word	0x000001d8
        /*04a4*/ 	.short	0x0100
        /*04a6*/ 	.byte	0x07
	.zero		1


	//   ....[58]....
        /*04a8*/ 	.word	0x00000dd0
        /*04ac*/ 	.word	0x000000ff
        /*04b0*/ 	.word	0x000001c0
        /*04b4*/ 	.short	0x0100
        /*04b6*/ 	.byte	0x07
	.zero		1


	//   ....[59]....
        /*04b8*/ 	.word	0x00000de0
        /*04bc*/ 	.word	0x000000ff
        /*04c0*/ 	.word	0x000001e0
        /*04c4*/ 	.short	0x0100
        /*04c6*/ 	.byte	0x07
	.zero		1


	//   ....[60]....
        /*04c8*/ 	.word	0x00000df0
        /*04cc*/ 	.word	0x000000ff
        /*04d0*/ 	.word	0x000001c8
        /*04d4*/ 	.short	0x0100
        /*04d6*/ 	.byte	0x07
	.zero		1


	//   ....[61]....
        /*04d8*/ 	.word	0x00000e00
        /*04dc*/ 	.word	0x000000ff
        /*04e0*/ 	.word	0x000001e8
        /*04e4*/ 	.short	0x0100
        /*04e6*/ 	.byte	0x07
	.zero		1


	//   ....[62]....
        /*04e8*/ 	.word	0x00000ef0
        /*04ec*/ 	.word	0x000000ff
        /*04f0*/ 	.word	0x000001f0
        /*04f4*/ 	.short	0x0100
        /*04f6*/ 	.byte	0x05
	.zero		1


	//   ....[63]....
        /*04f8*/ 	.word	0x00000f00
        /*04fc*/ 	.word	0x000000ff
        /*0500*/ 	.word	0x00000200
        /*0504*/ 	.short	0x0100
        /*0506*/ 	.byte	0x05
	.zero		1


	//   ....[64]....
        /*0508*/ 	.word	0x00000f10
        /*050c*/ 	.word	0x000000ff
        /*0510*/ 	.word	0x000001f8
        /*0514*/ 	.short	0x0100
        /*0516*/ 	.byte	0x05
	.zero		1


	//   ....[65]....
        /*0518*/ 	.word	0x00000f20
        /*051c*/ 	.word	0x000000ff
        /*0520*/ 	.word	0x00000208
        /*0524*/ 	.short	0x0100
        /*0526*/ 	.byte	0x05
	.zero		1


	//   ....[66]....
        /*0528*/ 	.word	0x000017f0
        /*052c*/ 	.word	0x00000002
        /*0530*/ 	.word	0x00000200
        /*0534*/ 	.short	0x010a
        /*0536*/ 	.byte	0xff
	.zero		1


	//   ....[67]....
        /*0538*/ 	.word	0x00001820
        /*053c*/ 	.word	0x00000002
        /*0540*/ 	.word	0x000001f0
        /*0544*/ 	.short	0x0101
        /*0546*/ 	.byte	0xff
	.zero		1


	//   ....[68]....
        /*0548*/ 	.word	0x000018f0
        /*054c*/ 	.word	0x000000ff
        /*0550*/ 	.word	0x000000a0
        /*0554*/ 	.short	0x010a
        /*0556*/ 	.byte	0x08
	.zero		1


	//   ....[69]....
        /*0558*/ 	.word	0x00001990
        /*055c*/ 	.word	0x000000ff
        /*0560*/ 	.word	0x000000a0
        /*0564*/ 	.short	0x010a
        /*0566*/ 	.byte	0x21
	.zero		1


	//   ....[70]....
        /*0568*/ 	.word	0x00001ae0
        /*056c*/ 	.word	0x000000ff
        /*0570*/ 	.word	0x000000a0
        /*0574*/ 	.short	0x010a
        /*0576*/ 	.byte	0x08
	.zero		1


	//   ....[71]....
        /*0578*/ 	.word	0x00001bf0
        /*057c*/ 	.word	0x000000ff
        /*0580*/ 	.word	0x00000188
        /*0584*/ 	.short	0x0101
        /*0586*/ 	.byte	0x04
	.zero		1


	//   ....[72]....
        /*0588*/ 	.word	0x00001c10
        /*058c*/ 	.word	0x000000ff
        /*0590*/ 	.word	0x000000a0
        /*0594*/ 	.short	0x010a
        /*0596*/ 	.byte	0x08
	.zero		1


	//   ....[73]....
        /*0598*/ 	.word	0x00001c90
        /*059c*/ 	.word	0x000000ff
        /*05a0*/ 	.word	0x000000a0
        /*05a4*/ 	.short	0x010a
        /*05a6*/ 	.byte	0x11
	.zero		1


	//   ....[74]....
        /*05a8*/ 	.word	0x00001de0
        /*05ac*/ 	.word	0x000000ff
        /*05b0*/ 	.word	0x000000a0
        /*05b4*/ 	.short	0x010a
        /*05b6*/ 	.byte	0x08
	.zero		1


	//   ....[75]....
        /*05b8*/ 	.word	0x00001f20
        /*05bc*/ 	.word	0x00000002
        /*05c0*/ 	.word	0x00000190
        /*05c4*/ 	.short	0x010a
        /*05c6*/ 	.byte	0xff
	.zero		1


	//   ....[76]....
        /*05c8*/ 	.word	0x00001fe0
        /*05cc*/ 	.word	0x00000002
        /*05d0*/ 	.word	0x00000000
        /*05d4*/ 	.short	0x0101
        /*05d6*/ 	.byte	0xff
	.zero		1


	//   ....[77]....
        /*05d8*/ 	.word	0x00002540
        /*05dc*/ 	.word	0x000000ff
        /*05e0*/ 	.word	0x00000000
        /*05e4*/ 	.short	0x010a
        /*05e6*/ 	.byte	0x05
	.zero		1


	//   ....[78]....
        /*05e8*/ 	.word	0x000025d0
        /*05ec*/ 	.word	0x000000ff
        /*05f0*/ 	.word	0x00000000
        /*05f4*/ 	.short	0x010a
        /*05f6*/ 	.byte	0x05
	.zero		1


	//   ....[79]....
        /*05f8*/ 	.word	0x00002660
        /*05fc*/ 	.word	0x000000ff
        /*0600*/ 	.word	0x00000000
        /*0604*/ 	.short	0x010a
        /*0606*/ 	.byte	0x05
	.zero		1


	//   ....[80]....
        /*0608*/ 	.word	0x000026f0
        /*060c*/ 	.word	0x000000ff
        /*0610*/ 	.word	0x00000000
        /*0614*/ 	.short	0x010a
        /*0616*/ 	.byte	0x05
	.zero		1


	//   ....[81]....
        /*0618*/ 	.word	0x00002780
        /*061c*/ 	.word	0x000000ff
        /*0620*/ 	.word	0x00000000
        /*0624*/ 	.short	0x010a
        /*0626*/ 	.byte	0x05
	.zero		1


	//   ....[82]....
        /*0628*/ 	.word	0x00002810
        /*062c*/ 	.word	0x000000ff
        /*0630*/ 	.word	0x00000000
        /*0634*/ 	.short	0x010a
        /*0636*/ 	.byte	0x05
	.zero		1


	//   ....[83]....
        /*0638*/ 	.word	0x000028a0
        /*063c*/ 	.word	0x000000ff
        /*0640*/ 	.word	0x00000000
        /*0644*/ 	.short	0x010a
        /*0646*/ 	.byte	0x05
	.zero		1


	//   ....[84]....
        /*0648*/ 	.word	0x00002930
        /*064c*/ 	.word	0x000000ff
        /*0650*/ 	.word	0x00000000
        /*0654*/ 	.short	0x010a
        /*0656*/ 	.byte	0x05
	.zero		1


	//   ....[85]....
        /*0658*/ 	.word	0x000029c0
        /*065c*/ 	.word	0x000000ff
        /*0660*/ 	.word	0x00000000
        /*0664*/ 	.short	0x010a
        /*0666*/ 	.byte	0x05
	.zero		1


	//   ....[86]....
        /*0668*/ 	.word	0x00002a50
        /*066c*/ 	.word	0x000000ff
        /*0670*/ 	.word	0x00000000
        /*0674*/ 	.short	0x010a
        /*0676*/ 	.byte	0x05
	.zero		1


	//   ....[87]....
        /*0678*/ 	.word	0x00002ae0
        /*067c*/ 	.word	0x000000ff
        /*0680*/ 	.word	0x00000000
        /*0684*/ 	.short	0x010a
        /*0686*/ 	.byte	0x05
	.zero		1


	//   ....[88]....
        /*0688*/ 	.word	0x00002b70
        /*068c*/ 	.word	0x000000ff
        /*0690*/ 	.word	0x00000000
        /*0694*/ 	.short	0x010a
        /*0696*/ 	.byte	0x05
	.zero		1


	//   ....[89]....
        /*0698*/ 	.word	0x00002c00
        /*069c*/ 	.word	0x000000ff
        /*06a0*/ 	.word	0x00000000
        /*06a4*/ 	.short	0x010a
        /*06a6*/ 	.byte	0x05
	.zero		1


	//   ....[90]....
        /*06a8*/ 	.word	0x00002c90
        /*06ac*/ 	.word	0x000000ff
        /*06b0*/ 	.word	0x00000000
        /*06b4*/ 	.short	0x010a
        /*06b6*/ 	.byte	0x05
	.zero		1


	//   ....[91]....
        /*06b8*/ 	.word	0x00002d20
        /*06bc*/ 	.word	0x000000ff
        /*06c0*/ 	.word	0x00000000
        /*06c4*/ 	.short	0x010a
        /*06c6*/ 	.byte	0x05
	.zero		1


	//   ....[92]....
        /*06c8*/ 	.word	0x00002db0
        /*06cc*/ 	.word	0x000000ff
        /*06d0*/ 	.word	0x00000000
        /*06d4*/ 	.short	0x010a
        /*06d6*/ 	.byte	0x05
	.zero		1


	//   ....[93]....
        /*06d8*/ 	.word	0x00002e40
        /*06dc*/ 	.word	0x000000ff
        /*06e0*/ 	.word	0x00000000
        /*06e4*/ 	.short	0x010a
        /*06e6*/ 	.byte	0x05
	.zero		1


	//   ....[94]....
        /*06e8*/ 	.word	0x00002ed0
        /*06ec*/ 	.word	0x000000ff
        /*06f0*/ 	.word	0x00000000
        /*06f4*/ 	.short	0x010a
        /*06f6*/ 	.byte	0x05
	.zero		1


	//   ....[95]....
        /*06f8*/ 	.word	0x00002f60
        /*06fc*/ 	.word	0x000000ff
        /*0700*/ 	.word	0x00000000
        /*0704*/ 	.short	0x010a
        /*0706*/ 	.byte	0x05
	.zero		1


	//   ....[96]....
        /*0708*/ 	.word	0x00003000
        /*070c*/ 	.word	0x00000000
        /*0710*/ 	.word	0x00000000
        /*0714*/ 	.short	0x010a
        /*0716*/ 	.byte	0xff
	.zero		1


	//   ....[97]....
        /*0718*/ 	.word	0x00003120
        /*071c*/ 	.word	0x00000000
        /*0720*/ 	.word	0x000001f0
        /*0724*/ 	.short	0x010a
        /*0726*/ 	.byte	0xff
	.zero		1


	//   ....[98]....
        /*0728*/ 	.word	0x00003190
        /*072c*/ 	.word	0x00000000
        /*0730*/ 	.word	0x00000000
        /*0734*/ 	.short	0x0101
        /*0736*/ 	.byte	0xff
	.zero		1


	//   ....[99]....
        /*0738*/ 	.word	0x000031b0
        /*073c*/ 	.word	0x000000ff
        /*0740*/ 	.word	0x000001a0
        /*0744*/ 	.short	0x010a
        /*0746*/ 	.byte	0x05
	.zero		1


	//   ....[100]....
        /*0748*/ 	.word	0x000032d0
        /*074c*/ 	.word	0x00000000
        /*0750*/ 	.word	0x00000190
        /*0754*/ 	.short	0x010a
        /*0756*/ 	.byte	0xff
	.zero		1


	//   ....[101]....
        /*0758*/ 	.word	0x000033d0
        /*075c*/ 	.word	0x00000000
        /*0760*/ 	.word	0x00000000
        /*0764*/ 	.short	0x0101
        /*0766*/ 	.byte	0xff
	.zero		1


	//   ....[102]....
        /*0768*/ 	.word	0x00003460
        /*076c*/ 	.word	0x000000ff
        /*0770*/ 	.word	0x000001a0
        /*0774*/ 	.short	0x0106
        /*0776*/ 	.byte	0x05
	.zero		1


	//   ....[103]....
        /*0778*/ 	.word	0x00003480
        /*077c*/ 	.word	0x000000ff
        /*0780*/ 	.word	0x000001a0
        /*0784*/ 	.short	0x010a
        /*0786*/ 	.byte	0x05
	.zero		1


	//   ....[104]....
        /*0788*/ 	.word	0x00003510
        /*078c*/ 	.word	0x000000ff
        /*0790*/ 	.word	0x000001a0
        /*0794*/ 	.short	0x0106
        /*0796*/ 	.byte	0x04
	.zero		1


	//   ....[105]....
        /*0798*/ 	.word	0x00003550
        /*079c*/ 	.word	0x00000000
        /*07a0*/ 	.word	0x000001a0
        /*07a4*/ 	.short	0x010a
        /*07a6*/ 	.byte	0xff
	.zero		1


	//   ....[106]....
        /*07a8*/ 	.word	0x00003a30
        /*07ac*/ 	.word	0x00000000
        /*07b0*/ 	.word	0x00000190
        /*07b4*/ 	.short	0x010a
        /*07b6*/ 	.byte	0xff
	.zero		1


	//   ....[107]....
        /*07b8*/ 	.word	0x00003b30
        /*07bc*/ 	.word	0x00000003
        /*07c0*/ 	.word	0x00000000
        /*07c4*/ 	.short	0x0101
        /*07c6*/ 	.byte	0xff
	.zero		1


	//   ....[108]....
        /*07c8*/ 	.word	0x00003b40
        /*07cc*/ 	.word	0x000000ff
        /*07d0*/ 	.word	0x00000000
        /*07d4*/ 	.short	0x010a
        /*07d6*/ 	.byte	0x04
	.zero		1


	//   ....[109]....
        /*07d8*/ 	.word	0x00003b60
        /*07dc*/ 	.word	0x000000ff
        /*07e0*/ 	.word	0x000001d0
        /*07e4*/ 	.short	0x010a
        /*07e6*/ 	.byte	0x09
	.zero		1


	//   ....[110]....
        /*07e8*/ 	.word	0x00003ca0
        /*07ec*/ 	.word	0x000000ff
        /*07f0*/ 	.word	0x00000000
        /*07f4*/ 	.short	0x010a
        /*07f6*/ 	.byte	0x07
	.zero		1


	//   ....[111]....
        /*07f8*/ 	.word	0x00003dd0
        /*07fc*/ 	.word	0x000000ff
        /*0800*/ 	.word	0x00000000
        /*0804*/ 	.short	0x010a
        /*0806*/ 	.byte	0x04
	.zero		1


	//   ....[112]....
        /*0808*/ 	.word	0x00003f80
        /*080c*/ 	.word	0x000000ff
        /*0810*/ 	.word	0x00000000
        /*0814*/ 	.short	0x010a
        /*0816*/ 	.byte	0x05
	.zero		1


	//   ....[113]....
        /*0818*/ 	.word	0x00004010
        /*081c*/ 	.word	0x000000ff
        /*0820*/ 	.word	0x00000000
        /*0824*/ 	.short	0x010a
        /*0826*/ 	.byte	0x05
	.zero		1


	//   ....[114]....
        /*0828*/ 	.word	0x000040a0
        /*082c*/ 	.word	0x000000ff
        /*0830*/ 	.word	0x00000000
        /*0834*/ 	.short	0x010a
        /*0836*/ 	.byte	0x05
	.zero		1


	//   ....[115]....
        /*0838*/ 	.word	0x00004130
        /*083c*/ 	.word	0x000000ff
        /*0840*/ 	.word	0x00000000
        /*0844*/ 	.short	0x010a
        /*0846*/ 	.byte	0x07
	.zero		1


	//   ....[116]....
        /*0848*/ 	.word	0x000045b0
        /*084c*/ 	.word	0x00000000
        /*0850*/ 	.word	0x00000190
        /*0854*/ 	.short	0x010a
        /*0856*/ 	.byte	0xff
	.zero		1


	//   ....[117]....
        /*0858*/ 	.word	0x00004670
        /*085c*/ 	.word	0x00000000
        /*0860*/ 	.word	0x00000000
        /*0864*/ 	.short	0x0101
        /*0866*/ 	.byte	0xff
	.zero		1


	//   ....[118]....
        /*0868*/ 	.word	0x00004990
        /*086c*/ 	.word	0x000000ff
        /*0870*/ 	.word	0x00000188
        /*0874*/ 	.short	0x010a
        /*0876*/ 	.byte	0x07
	.zero		1


	//   ....[119]....
        /*0878*/ 	.word	0x00004b80
        /*087c*/ 	.word	0x000000ff
        /*0880*/ 	.word	0x00000160
        /*0884*/ 	.short	0x010a
        /*0886*/ 	.byte	0x07
	.zero		1


	//   ....[120]....
        /*0888*/ 	.word	0x00004cf0
        /*088c*/ 	.word	0x000000ff
        /*0890*/ 	.word	0x00000140
        /*0894*/ 	.short	0x010b
        /*0896*/ 	.byte	0x07
	.zero		1


	//   ....[121]....
        /*0898*/ 	.word	0x00004d00
        /*089c*/ 	.word	0x000000ff
        /*08a0*/ 	.word	0x00000000
        /*08a4*/ 	.short	0x0101
        /*08a6*/ 	.byte	0x08
	.zero		1


	//   ....[122]....
        /*08a8*/ 	.word	0x00004d10
        /*08ac*/ 	.word	0x000000ff
        /*08b0*/ 	.word	0x00000168
        /*08b4*/ 	.short	0x010a
        /*08b6*/ 	.byte	0x07
	.zero		1


	//   ....[123]....
        /*08b8*/ 	.word	0x00004e60
        /*08bc*/ 	.word	0x000000ff
        /*08c0*/ 	.word	0x00000148
        /*08c4*/ 	.short	0x010b
        /*08c6*/ 	.byte	0x07
	.zero		1


	//   ....[124]....
        /*08c8*/ 	.word	0x00004e70
        /*08cc*/ 	.word	0x000000ff
        /*08d0*/ 	.word	0x00000000
        /*08d4*/ 	.short	0x0101
        /*08d6*/ 	.byte	0x08
	.zero		1


	//   ....[125]....
        /*08d8*/ 	.word	0x00004e80
        /*08dc*/ 	.word	0x000000ff
        /*08e0*/ 	.word	0x00000170
        /*08e4*/ 	.short	0x010a
        /*08e6*/ 	.byte	0x07
	.zero		1


	//   ....[126]....
        /*08e8*/ 	.word	0x00005000
        /*08ec*/ 	.word	0x000000ff
        /*08f0*/ 	.word	0x00000150
        /*08f4*/ 	.short	0x010b
        /*08f6*/ 	.byte	0x07
	.zero		1


	//   ....[127]....
        /*08f8*/ 	.word	0x00005040
        /*08fc*/ 	.word	0x000000ff
        /*0900*/ 	.word	0x00000000
        /*0904*/ 	.short	0x0101
        /*0906*/ 	.byte	0x08
	.zero		1


	//   ....[128]....
        /*0908*/ 	.word	0x00005080
        /*090c*/ 	.word	0x000000ff
        /*0910*/ 	.word	0x00000178
        /*0914*/ 	.short	0x010a
        /*0916*/ 	.byte	0x07
	.zero		1


	//   ....[129]....
        /*0918*/ 	.word	0x000052c0
        /*091c*/ 	.word	0x000000ff
        /*0920*/ 	.word	0x00000158
        /*0924*/ 	.short	0x010b
        /*0926*/ 	.byte	0x07
	.zero		1


	//   ....[130]....
        /*0928*/ 	.word	0x000052e0
        /*092c*/ 	.word	0x000000ff
        /*0930*/ 	.word	0x00000000
        /*0934*/ 	.short	0x0101
        /*0936*/ 	.byte	0x0d
	.zero		1


	//   ....[131]....
        /*0938*/ 	.word	0x00005310
        /*093c*/ 	.word	0x000000ff
        /*0940*/ 	.word	0x00000160
        /*0944*/ 	.short	0x010a
        /*0946*/ 	.byte	0x07
	.zero		1


	//   ....[132]....
        /*0948*/ 	.word	0x00005330
        /*094c*/ 	.word	0x000000ff
        /*0950*/ 	.word	0x00000168
        /*0954*/ 	.short	0x010a
        /*0956*/ 	.byte	0x07
	.zero		1


	//   ....[133]....
        /*0958*/ 	.word	0x00005350
        /*095c*/ 	.word	0x000000ff
        /*0960*/ 	.word	0x00000170
        /*0964*/ 	.short	0x010a
        /*0966*/ 	.byte	0x07
	.zero		1


	//   ....[134]....
        /*0968*/ 	.word	0x00005390
        /*096c*/ 	.word	0x00000000
        /*0970*/ 	.word	0x00000178
        /*0974*/ 	.short	0x010a
        /*0976*/ 	.byte	0xff
	.zero		1


	//   ....[135]....
        /*0978*/ 	.word	0x000056d0
        /*097c*/ 	.word	0x00000000
        /*0980*/ 	.word	0x00000190
        /*0984*/ 	.short	0x010a
        /*0986*/ 	.byte	0xff
	.zero		1


	//   ....[136]....
        /*0988*/ 	.word	0x000057e0
        /*098c*/ 	.word	0x00000000
        /*0990*/ 	.word	0x00000000
        /*0994*/ 	.short	0x0101
        /*0996*/ 	.byte	0xff
	.zero		1


	//   ....[137]....
        /*0998*/ 	.word	0x00006200
        /*099c*/ 	.word	0x00000002
        /*09a0*/ 	.word	0x00000140
        /*09a4*/ 	.short	0x010a
        /*09a6*/ 	.byte	0xff
	.zero		1


	//   ....[138]....
        /*09a8*/ 	.word	0x00006240
        /*09ac*/ 	.word	0x00000071
        /*09b0*/ 	.word	0x000001b0
        /*09b4*/ 	.short	0x010a
        /*09b6*/ 	.byte	0xff
	.zero		1


	//   ....[139]....
        /*09b8*/ 	.word	0x00006380
        /*09bc*/ 	.word	0x00000002
        /*09c0*/ 	.word	0x00000140
        /*09c4*/ 	.short	0x010a
        /*09c6*/ 	.byte	0xff
	.zero		1


	//   ....[140]....
        /*09c8*/ 	.word	0x000064a0
        /*09cc*/ 	.word	0x00000000
        /*09d0*/ 	.word	0x00000000
        /*09d4*/ 	.short	0x0101
        /*09d6*/ 	.byte	0xff
	.zero		1


	//   ....[141]....
        /*09d8*/ 	.word	0x00006520
        /*09dc*/ 	.word	0x00000071
        /*09e0*/ 	.word	0x000001b0
        /*09e4*/ 	.short	0x010a
        /*09e6*/ 	.byte	0xff
	.zero		1


	//   ....[142]....
        /*09e8*/ 	.word	0x00007070
        /*09ec*/ 	.word	0x00000000
        /*09f0*/ 	.word	0x00000140
        /*09f4*/ 	.short	0x010a
        /*09f6*/ 	.byte	0xff
	.zero		1


	//   ....[143]....
        /*09f8*/ 	.word	0x00007130
        /*09fc*/ 	.word	0x00000000
        /*0a00*/ 	.word	0x00000140
        /*0a04*/ 	.short	0x010a
        /*0a06*/ 	.byte	0xff
	.zero		1


	//   ....[144]....
        /*0a08*/ 	.word	0x00007260
        /*0a0c*/ 	.word	0x00000000
        /*0a10*/ 	.word	0x00000000
        /*0a14*/ 	.short	0x0101
        /*0a16*/ 	.byte	0xff
	.zero		1


	//   ....[145]....
        /*0a18*/ 	.word	0x00007dd0
        /*0a1c*/ 	.word	0x00000000
        /*0a20*/ 	.word	0x00000140
        /*0a24*/ 	.short	0x010a
        /*0a26*/ 	.byte	0xff
	.zero		1


	//   ....[146]....
        /*0a28*/ 	.word	0x00007e90
        /*0a2c*/ 	.word	0x00000000
        /*0a30*/ 	.word	0x00000140
        /*0a34*/ 	.short	0x010a
        /*0a36*/ 	.byte	0xff
	.zero		1


	//   ....[147]....
        /*0a38*/ 	.word	0x00007fc0
        /*0a3c*/ 	.word	0x00000000
        /*0a40*/ 	.word	0x00000000
        /*0a44*/ 	.short	0x0101
        /*0a46*/ 	.byte	0xff
	.zero		1


	//   ....[148]....
        /*0a48*/ 	.word	0x00008b60
        /*0a4c*/ 	.word	0x00000000
        /*0a50*/ 	.word	0x00000140
        /*0a54*/ 	.short	0x010a
        /*0a56*/ 	.byte	0xff
	.zero		1


	//   ....[149]....
        /*0a58*/ 	.word	0x00008c20
        /*0a5c*/ 	.word	0x00000000
        /*0a60*/ 	.word	0x00000140
        /*0a64*/ 	.short	0x010a
        /*0a66*/ 	.byte	0xff
	.zero		1


	//   ....[150]....
        /*0a68*/ 	.word	0x00008d50
        /*0a6c*/ 	.word	0x00000000
        /*0a70*/ 	.word	0x00000000
        /*0a74*/ 	.short	0x0101
        /*0a76*/ 	.byte	0xff
	.zero		1


	//   ....[151]....
        /*0a78*/ 	.word	0x00009190
        /*0a7c*/ 	.word	0x000000ff
        /*0a80*/ 	.word	0x00000000
        /*0a84*/ 	.short	0x0101
        /*0a86*/ 	.byte	0x05
	.zero		1


	//   ....[152]....
        /*0a88*/ 	.word	0x000099d0
        /*0a8c*/ 	.word	0x00000002
        /*0a90*/ 	.word	0x00000200
        /*0a94*/ 	.short	0x010a
        /*0a96*/ 	.byte	0xff
	.zero		1


	//   ....[153]....
        /*0a98*/ 	.word	0x00009a30
        /*0a9c*/ 	.word	0x00000002
        /*0aa0*/ 	.word	0x000000a0
        /*0aa4*/ 	.short	0x010a
        /*0aa6*/ 	.byte	0xff
	.zero		1


	//   ....[154]....
        /*0aa8*/ 	.word	0x00009a90
        /*0aac*/ 	.word	0x00000002
        /*0ab0*/ 	.word	0x000000a0
        /*0ab4*/ 	.short	0x010a
        /*0ab6*/ 	.byte	0xff
	.zero		1


	//   ....[155]....
        /*0ab8*/ 	.word	0x00009ae0
        /*0abc*/ 	.word	0x00000002
        /*0ac0*/ 	.word	0x00000190
        /*0ac4*/ 	.short	0x010a
        /*0ac6*/ 	.byte	0xff
	.zero		1


	//   ....[156]....
        /*0ac8*/ 	.word	0x00009b40
        /*0acc*/ 	.word	0x00000000
        /*0ad0*/ 	.word	0x00000000
        /*0ad4*/ 	.short	0x010a
        /*0ad6*/ 	.byte	0xff
	.zero		1


	//   ....[157]....
        /*0ad8*/ 	.word	0x00009ba0
        /*0adc*/ 	.word	0x00000000
        /*0ae0*/ 	.word	0x00000000
        /*0ae4*/ 	.short	0x010a
        /*0ae6*/ 	.byte	0xff
	.zero		1


	//   ....[158]....
        /*0ae8*/ 	.word	0x00009c00
        /*0aec*/ 	.word	0x00000000
        /*0af0*/ 	.word	0x00000000
        /*0af4*/ 	.short	0x010a
        /*0af6*/ 	.byte	0xff
	.zero		1


	//   ....[159]....
        /*0af8*/ 	.word	0x00009c60
        /*0afc*/ 	.word	0x00000000
        /*0b00*/ 	.word	0x00000000
        /*0b04*/ 	.short	0x010a
        /*0b06*/ 	.byte	0xff
	.zero		1


	//   ....[160]....
        /*0b08*/ 	.word	0x00009cc0
        /*0b0c*/ 	.word	0x00000000
        /*0b10*/ 	.word	0x00000000
        /*0b14*/ 	.short	0x010a
        /*0b16*/ 	.byte	0xff
	.zero		1


	//   ....[161]....
        /*0b18*/ 	.word	0x00009d20
        /*0b1c*/ 	.word	0x00000000
        /*0b20*/ 	.word	0x00000000
        /*0b24*/ 	.short	0x010a
        /*0b26*/ 	.byte	0xff
	.zero		1


	//   ....[162]....
        /*0b28*/ 	.word	0x00009d80
        /*0b2c*/ 	.word	0x00000000
        /*0b30*/ 	.word	0x00000000
        /*0b34*/ 	.short	0x010a
        /*0b36*/ 	.byte	0xff
	.zero		1


	//   ....[163]....
        /*0b38*/ 	.word	0x00009de0
        /*0b3c*/ 	.word	0x00000000
        /*0b40*/ 	.word	0x00000000
        /*0b44*/ 	.short	0x010a
        /*0b46*/ 	.byte	0xff
	.zero		1


	//   ....[164]....
        /*0b48*/ 	.word	0x00009e40
        /*0b4c*/ 	.word	0x00000000
        /*0b50*/ 	.word	0x00000000
        /*0b54*/ 	.short	0x010a
        /*0b56*/ 	.byte	0xff
	.zero		1


	//   ....[165]....
        /*0b58*/ 	.word	0x00009ea0
        /*0b5c*/ 	.word	0x00000000
        /*0b60*/ 	.word	0x00000000
        /*0b64*/ 	.short	0x010a
        /*0b66*/ 	.byte	0xff
	.zero		1


	//   ....[166]....
        /*0b68*/ 	.word	0x00009f00
        /*0b6c*/ 	.word	0x00000000
        /*0b70*/ 	.word	0x00000000
        /*0b74*/ 	.short	0x010a
        /*0b76*/ 	.byte	0xff
	.zero		1


	//   ....[167]....
        /*0b78*/ 	.word	0x00009f60
        /*0b7c*/ 	.word	0x00000000
        /*0b80*/ 	.word	0x00000000
        /*0b84*/ 	.short	0x010a
        /*0b86*/ 	.byte	0xff
	.zero		1


	//   ....[168]....
        /*0b88*/ 	.word	0x00009fc0
        /*0b8c*/ 	.word	0x00000000
        /*0b90*/ 	.word	0x00000000
        /*0b94*/ 	.short	0x010a
        /*0b96*/ 	.byte	0xff
	.zero		1


	//   ....[169]....
        /*0b98*/ 	.word	0x0000a020
        /*0b9c*/ 	.word	0x00000000
        /*0ba0*/ 	.word	0x00000000
        /*0ba4*/ 	.short	0x010a
        /*0ba6*/ 	.byte	0xff
	.zero		1


	//   ....[170]....
        /*0ba8*/ 	.word	0x0000a080
        /*0bac*/ 	.word	0x00000000
        /*0bb0*/ 	.word	0x00000000
        /*0bb4*/ 	.short	0x010a
        /*0bb6*/ 	.byte	0xff
	.zero		1


	//   ....[171]....
        /*0bb8*/ 	.word	0x0000a0e0
        /*0bbc*/ 	.word	0x00000000
        /*0bc0*/ 	.word	0x00000000
        /*0bc4*/ 	.short	0x010a
        /*0bc6*/ 	.byte	0xff
	.zero		1


	//   ....[172]....
        /*0bc8*/ 	.word	0x0000a140
        /*0bcc*/ 	.word	0x00000000
        /*0bd0*/ 	.word	0x00000000
        /*0bd4*/ 	.short	0x010a
        /*0bd6*/ 	.byte	0xff
	.zero		1


	//   ....[173]....
        /*0bd8*/ 	.word	0x0000a1a0
        /*0bdc*/ 	.word	0x00000000
        /*0be0*/ 	.word	0x00000000
        /*0be4*/ 	.short	0x010a
        /*0be6*/ 	.byte	0xff
	.zero		1


	//   ....[174]....
        /*0be8*/ 	.word	0x0000a200
        /*0bec*/ 	.word	0x00000000
        /*0bf0*/ 	.word	0x00000000
        /*0bf4*/ 	.short	0x010a
        /*0bf6*/ 	.byte	0xff
	.zero		1


	//   ....[175]....
        /*0bf8*/ 	.word	0x0000a250
        /*0bfc*/ 	.word	0x00000000
        /*0c00*/ 	.word	0x000001f0
        /*0c04*/ 	.short	0x010a
        /*0c06*/ 	.byte	0xff
	.zero		1


	//   ....[176]....
        /*0c08*/ 	.word	0x0000a2b0
        /*0c0c*/ 	.word	0x00000000
        /*0c10*/ 	.word	0x000001a0
        /*0c14*/ 	.short	0x010a
        /*0c16*/ 	.byte	0xff
	.zero		1


	//   ....[177]....
        /*0c18*/ 	.word	0x0000a300
        /*0c1c*/ 	.word	0x00000000
        /*0c20*/ 	.word	0x00000190
        /*0c24*/ 	.short	0x010a
        /*0c26*/ 	.byte	0xff
	.zero		1


	//   ....[178]....
        /*0c28*/ 	.word	0x0000a360
        /*0c2c*/ 	.word	0x00000000
        /*0c30*/ 	.word	0x000001a0
        /*0c34*/ 	.short	0x010a
        /*0c36*/ 	.byte	0xff
	.zero		1


	//   ....[179]....
        /*0c38*/ 	.word	0x0000a3b0
        /*0c3c*/ 	.word	0x00000000
        /*0c40*/ 	.word	0x00000190
        /*0c44*/ 	.short	0x010a
        /*0c46*/ 	.byte	0xff
	.zero		1


	//   ....[180]....
        /*0c48*/ 	.word	0x0000a410
        /*0c4c*/ 	.word	0x00000002
        /*0c50*/ 	.word	0x000001d0
        /*0c54*/ 	.short	0x010a
        /*0c56*/ 	.byte	0xff
	.zero		1


	//   ....[181]....
        /*0c58*/ 	.word	0x0000a470
        /*0c5c*/ 	.word	0x00000000
        /*0c60*/ 	.word	0x00000000
        /*0c64*/ 	.short	0x010a
        /*0c66*/ 	.byte	0xff
	.zero		1


	//   ....[182]....
        /*0c68*/ 	.word	0x0000a4d0
        /*0c6c*/ 	.word	0x00000000
        /*0c70*/ 	.word	0x00000000
        /*0c74*/ 	.short	0x010a
        /*0c76*/ 	.byte	0xff
	.zero		1


	//   ....[183]....
        /*0c78*/ 	.word	0x0000a530
        /*0c7c*/ 	.word	0x00000000
        /*0c80*/ 	.word	0x00000000
        /*0c84*/ 	.short	0x010a
        /*0c86*/ 	.byte	0xff
	.zero		1


	//   ....[184]....
        /*0c88*/ 	.word	0x0000a590
        /*0c8c*/ 	.word	0x00000000
        /*0c90*/ 	.word	0x00000000
        /*0c94*/ 	.short	0x010a
        /*0c96*/ 	.byte	0xff
	.zero		1


	//   ....[185]....
        /*0c98*/ 	.word	0x0000a5f0
        /*0c9c*/ 	.word	0x00000000
        /*0ca0*/ 	.word	0x00000000
        /*0ca4*/ 	.short	0x010a
        /*0ca6*/ 	.byte	0xff
	.zero		1


	//   ....[186]....
        /*0ca8*/ 	.word	0x0000a640
        /*0cac*/ 	.word	0x00000000
        /*0cb0*/ 	.word	0x00000190
        /*0cb4*/ 	.short	0x010a
        /*0cb6*/ 	.byte	0xff
	.zero		1


	//   ....[187]....
        /*0cb8*/ 	.word	0x0000a6a0
        /*0cbc*/ 	.word	0x00000000
        /*0cc0*/ 	.word	0x00000188
        /*0cc4*/ 	.short	0x010a
        /*0cc6*/ 	.byte	0xff
	.zero		1


	//   ....[188]....
        /*0cc8*/ 	.word	0x0000a700
        /*0ccc*/ 	.word	0x00000000
        /*0cd0*/ 	.word	0x00000160
        /*0cd4*/ 	.short	0x010a
        /*0cd6*/ 	.byte	0xff
	.zero		1


	//   ....[189]....
        /*0cd8*/ 	.word	0x0000a760
        /*0cdc*/ 	.word	0x00000000
        /*0ce0*/ 	.word	0x00000168
        /*0ce4*/ 	.short	0x010a
        /*0ce6*/ 	.byte	0xff
	.zero		1


	//   ....[190]....
        /*0ce8*/ 	.word	0x0000a7c0
        /*0cec*/ 	.word	0x00000000
        /*0cf0*/ 	.word	0x00000170
        /*0cf4*/ 	.short	0x010a
        /*0cf6*/ 	.byte	0xff
	.zero		1


	//   ....[191]....
        /*0cf8*/ 	.word	0x0000a820
        /*0cfc*/ 	.word	0x00000000
        /*0d00*/ 	.word	0x00000178
        /*0d04*/ 	.short	0x010a
        /*0d06*/ 	.byte	0xff
	.zero		1


	//   ....[192]....
        /*0d08*/ 	.word	0x0000a880
        /*0d0c*/ 	.word	0x00000000
        /*0d10*/ 	.word	0x00000160
        /*0d14*/ 	.short	0x010a
        /*0d16*/ 	.byte	0xff
	.zero		1


	//   ....[193]....
        /*0d18*/ 	.word	0x0000a8e0
        /*0d1c*/ 	.word	0x00000000
        /*0d20*/ 	.word	0x00000168
        /*0d24*/ 	.short	0x010a
        /*0d26*/ 	.byte	0xff
	.zero		1


	//   ....[194]....
        /*0d28*/ 	.word	0x0000a940
        /*0d2c*/ 	.word	0x00000000
        /*0d30*/ 	.word	0x00000170
        /*0d34*/ 	.short	0x010a
        /*0d36*/ 	.byte	0xff
	.zero		1


	//   ....[195]....
        /*0d38*/ 	.word	0x0000a990
        /*0d3c*/ 	.word	0x00000000
        /*0d40*/ 	.word	0x00000190
        /*0d44*/ 	.short	0x010a
        /*0d46*/ 	.byte	0xff
	.zero		1


	//   ....[196]....
        /*0d48*/ 	.word	0x0000a9e0
        /*0d4c*/ 	.word	0x00000002
        /*0d50*/ 	.word	0x00000140
        /*0d54*/ 	.short	0x010a
        /*0d56*/ 	.byte	0xff
	.zero		1


	//   ....[197]....
        /*0d58*/ 	.word	0x0000aa30
        /*0d5c*/ 	.word	0x00000071
        /*0d60*/ 	.word	0x000001b0
        /*0d64*/ 	.short	0x010a
        /*0d66*/ 	.byte	0xff
	.zero		1


	//   ....[198]....
        /*0d68*/ 	.word	0x0000aa80
        /*0d6c*/ 	.word	0x00000000
        /*0d70*/ 	.word	0x00000140
        /*0d74*/ 	.short	0x010a
        /*0d76*/ 	.byte	0xff
	.zero		1


	//   ....[199]....
        /*0d78*/ 	.word	0x0000aad0
        /*0d7c*/ 	.word	0x00000000
        /*0d80*/ 	.word	0x00000140
        /*0d84*/ 	.short	0x010a
        /*0d86*/ 	.byte	0xff
	.zero		1


	//   ....[200]....
        /*0d88*/ 	.word	0x0000ab20
        /*0d8c*/ 	.word	0x00000000
        /*0d90*/ 	.word	0x00000140
        /*0d94*/ 	.short	0x010a
        /*0d96*/ 	.byte	0xff
	.zero		1


	//----- nvinfo : EIATTR_NUM_MBARRIERS
	.align		4
.L_48:
        /*0d98*/ 	.byte	0x03, 0x38
        /*0d9a*/ 	.short	0x0042


	//----- nvinfo : EIATTR_EXIT_INSTR_OFFSETS
	.align		4
        /*0d9c*/ 	.byte	0x04, 0x1c
        /*0d9e*/ 	.short	(.L_50 - .L_49)


	//   ....[0]....
.L_49:
        /*0da0*/ 	.word	0x00003030


	//   ....[1]....
        /*0da4*/ 	.word	0x00003520


	//   ....[2]....
        /*0da8*/ 	.word	0x00003580


	//   ....[3]....
        /*0dac*/ 	.word	0x00004390


	//   ....[4]....
        /*0db0*/ 	.word	0x000053c0


	//   ....[5]....
        /*0db4*/ 	.word	0x00005400


	//   ....[6]....
        /*0db8*/ 	.word	0x000099c0


	//----- nvinfo : EIATTR_MAX_THREADS
	.align		4
.L_50:
        /*0dbc*/ 	.byte	0x04, 0x05
        /*0dbe*/ 	.short	(.L_52 - .L_51)
.L_51:
        /*0dc0*/ 	.word	0x00000100
        /*0dc4*/ 	.word	0x00000001
        /*0dc8*/ 	.word	0x00000001


	//----- nvinfo : EIATTR_CRS_STACK_SIZE
	.align		4
.L_52:
        /*0dcc*/ 	.byte	0x04, 0x1e
        /*0dce*/ 	.short	(.L_54 - .L_53)
.L_53:
        /*0dd0*/ 	.word	0x00000000


	//----- nvinfo : EIATTR_CBANK_PARAM_SIZE
	.align		4
.L_54:
        /*0dd4*/ 	.byte	0x03, 0x19
        /*0dd6*/ 	.short	0x0800


	//----- nvinfo : EIATTR_PARAM_CBANK
	.align		4
        /*0dd8*/ 	.byte	0x04, 0x0a
        /*0dda*/ 	.short	(.L_56 - .L_55)
	.align		4
.L_55:
        /*0ddc*/ 	.word	index@(.nv.constant0._ZN7cutlass13device_kernelINS_4gemm6kernel13GemmUniversalIN4cute5tupleIJiiiiEEENS1_10collective13CollectiveMmaINS1_35MainloopSm100TmaUmmaWarpSpecializedILi20ELi2ELi4ENS5_IJNS4_1CILi1EEESB_SB_EEEEENS5_IJNSA_ILi64EEENSA_ILi256EEENSA_ILi32EEEEEENS_12float_e5m2_tENS5_IJlSB_lEEESI_SJ_NS4_8TiledMMAINS4_8MMA_AtomIJNS4_10MMA_TraitsINS4_19SM100_MMA_F8F6F4_SSEJSI_SI_fSE_SF_NS4_17integral_constantINS4_4UMMA5MajorELSQ_0EEESR_NSO_INSP_7ScaleInELSS_0EEEST_EEEEEENS4_6LayoutISC_NS5_IJNSA_ILi0EEESX_SX_EEEEENS5_IJNS4_10UnderscoreES10_S10_EEEEENS4_13SM90_TMA_LOADENS4_14ComposedLayoutINS4_7SwizzleILi1ELi4ELi3EEENS4_18smem_ptr_flag_bitsILi8EEENSW_INS5_IJNSA_ILi8EEESG_EEENS5_IJSG_SB_EEEEEEEvNS4_8identityES13_S1D_vS1E_EENS_8epilogue10collective18CollectiveEpilogueINS1G_23Sm100TmaWarpSpecializedILi4ELi2ELi32ELb0ELb0EEEJSH_NS5_IJNSW_ISE_SB_EES1L_EEESI_SJ_SI_SJ_NS1G_6fusion15FusionCallbacksIS1K_NS1N_17LinearCombinationISI_fSI_fLNS_15FloatRoundStyleE2EEESH_S1M_JEEENS4_5SM1004TMEM4LOAD26SM100_TMEM_LOAD_16dp32b32xES13_NS14_INS15_ILi2ELi4ELi3EEES18_NSW_INS5_IJS19_SE_EEENS5_IJSE_SB_EEEEEEENS4_39AutoVectorizingCopyWithAssumedAlignmentILi128EEENS4_14SM90_TMA_STOREES21_S23_S23_EEEvvEEEEvNT_6ParamsE)
        /*0de0*/ 	.short	0x0380
        /*0de2*/ 	.short	0x0800


	//----- nvinfo : EIATTR_SW_WAR
	.align		4
.L_56:
        /*0de4*/ 	.byte	0x04, 0x36
        /*0de6*/ 	.short	(.L_58 - .L_57)
.L_57:
        /*0de8*/ 	.word	0x00000008
.L_58:


//--------------------- .nv.callgraph             --------------------------
	.section	.nv.callgraph,"",@"SHT_CUDA_CALLGRAPH"
	.align	4
	.sectionentsize	8
	.align		4
        /*0000*/ 	.word	0x00000000
	.align		4
        /*0004*/ 	.word	0xffffffff
	.align		4
        /*0008*/ 	.word	index@(_ZN7cutlass13device_kernelINS_4gemm6kernel13GemmUniversalIN4cute5tupleIJiiiiEEENS1_10collective13CollectiveMmaINS1_35MainloopSm100TmaUmmaWarpSpecializedILi20ELi2ELi4ENS5_IJNS4_1CILi1EEESB_SB_EEEEENS5_IJNSA_ILi64EEENSA_ILi256EEENSA_ILi32EEEEEENS_12float_e5m2_tENS5_IJlSB_lEEESI_SJ_NS4_8TiledMMAINS4_8MMA_AtomIJNS4_10MMA_TraitsINS4_19SM100_MMA_F8F6F4_SSEJSI_SI_fSE_SF_NS4_17integral_constantINS4_4UMMA5MajorELSQ_0EEESR_NSO_INSP_7ScaleInELSS_0EEEST_EEEEEENS4_6LayoutISC_NS5_IJNSA_ILi0EEESX_SX_EEEEENS5_IJNS4_10UnderscoreES10_S10_EEEEENS4_13SM90_TMA_LOADENS4_14ComposedLayoutINS4_7SwizzleILi1ELi4ELi3EEENS4_18smem_ptr_flag_bitsILi8EEENSW_INS5_IJNSA_ILi8EEESG_EEENS5_IJSG_SB_EEEEEEEvNS4_8identityES13_S1D_vS1E_EENS_8epilogue10collective18CollectiveEpilogueINS1G_23Sm100TmaWarpSpecializedILi4ELi2ELi32ELb0ELb0EEEJSH_NS5_IJNSW_ISE_SB_EES1L_EEESI_SJ_SI_SJ_NS1G_6fusion15FusionCallbacksIS1K_NS1N_17LinearCombinationISI_fSI_fLNS_15FloatRoundStyleE2EEESH_S1M_JEEENS4_5SM1004TMEM4LOAD26SM100_TMEM_LOAD_16dp32b32xES13_NS14_INS15_ILi2ELi4ELi3EEES18_NSW_INS5_IJS19_SE_EEENS5_IJSE_SB_EEEEEEENS4_39AutoVectorizingCopyWithAssumedAlignmentILi128EEENS4_14SM90_TMA_STOREES21_S23_S23_EEEvvEEEEvNT_6ParamsE)
	.align		4
        /*000c*/ 	.word	index@(__assertfail)
	.align		4
        /*0010*/ 	.word	0x00000000
	.align		4
        /*0014*/ 	.word	0xfffffffe
	.align		4
        /*0018*/ 	.word	0x00000000
	.align		4
        /*001c*/ 	.word	0xfffffffd
	.align		4
        /*0020*/ 	.word	0x00000000
	.align		4
        /*0024*/ 	.word	0xfffffffc


//--------------------- .nv.constant4             --------------------------
	.section	.nv.constant4,"a",@progbits
	.align	8
	.align		8
.nv.constant4:
        /*0000*/ 	.dword	__assertfail
	.align		8
        /*0008*/ 	.dword	__unnamed_1
	.align		8
        /*0010*/ 	.dword	__unnamed_2
	.align		8
        /*0018*/ 	.dword	__unnamed_3
	.align		8
        /*0020*/ 	.dword	_ZN39_INTERNAL_b21f4f85_4_k_cu_03219149_89454cuda3std3__45__cpo5beginE
	.align		8
        /*0028*/ 	.dword	_ZN39_INTERNAL_b21f4f85_4_k_cu_03219149_89454cuda3std3__45__cpo3endE
	.align		8
        /*0030*/ 	.dword	_ZN39_INTERNAL_b21f4f85_4_k_cu_03219149_89454cuda3std3__45__cpo6cbeginE
	.align		8
        /*0038*/ 	.dword	_ZN39_INTERNAL_b21f4f85_4_k_cu_03219149_89454cuda3std3__45__cpo4cendE
	.align		8
        /*0040*/ 	.dword	_ZN39_INTERNAL_b21f4f85_4_k_cu_03219149_89454cuda3std3__441_GLOBAL__N__b21f4f85_4_k_cu_03219149_89456ignoreE
	.align		8
        /*0048*/ 	.dword	_ZN39_INTERNAL_b21f4f85_4_k_cu_03219149_89454cuda3std3__419piecewise_constructE
	.align		8
        /*0050*/ 	.dword	_ZN39_INTERNAL_b21f4f85_4_k_cu_03219149_89454cuda3std3__48in_placeE
	.align		8
        /*0058*/ 	.dword	_ZN39_INTERNAL_b21f4f85_4_k_cu_03219149_89454cuda3std6ranges3__45__cpo4swapE
	.align		8
        /*0060*/ 	.dword	_ZN39_INTERNAL_b21f4f85_4_k_cu_03219149_89454cuda3std6ranges3__45__cpo9iter_moveE
	.align		8
        /*0068*/ 	.dword	_ZN39_INTERNAL_b21f4f85_4_k_cu_03219149_89454cute7productE
	.align		8
        /*0070*/ 	.dword	_ZN39_INTERNAL_b21f4f85_4_k_cu_03219149_89454cute1_E
	.align		8
        /*0078*/ 	.dword	$str$25
	.align		8
        /*0080*/ 	.dword	$str$26
	.align		8
        /*0088*/ 	.dword	$str$27
	.align		8
        /*0090*/ 	.dword	$str$28


//--------------------- .text._ZN7cutlass13device_kernelINS_4gemm6kernel13GemmUniversalIN4cute5tupleIJiiiiEEENS1_10collective13CollectiveMmaINS1_35MainloopSm100TmaUmmaWarpSpecializedILi20ELi2ELi4ENS5_IJNS4_1CILi1EEESB_SB_EEEEENS5_IJNSA_ILi64EEENSA_ILi256EEENSA_ILi32EEEEEENS_12float_e5m2_tENS5_IJlSB_lEEESI_SJ_NS4_8TiledMMAINS4_8MMA_AtomIJNS4_10MMA_TraitsINS4_19SM100_MMA_F8F6F4_SSEJSI_SI_fSE_SF_NS4_17integral_constantINS4_4UMMA5MajorELSQ_0EEESR_NSO_INSP_7ScaleInELSS_0EEEST_EEEEEENS4_6LayoutISC_NS5_IJNSA_ILi0EEESX_SX_EEEEENS5_IJNS4_10UnderscoreES10_S10_EEEEENS4_13SM90_TMA_LOADENS4_14ComposedLayoutINS4_7SwizzleILi1ELi4ELi3EEENS4_18smem_ptr_flag_bitsILi8EEENSW_INS5_IJNSA_ILi8EEESG_EEENS5_IJSG_SB_EEEEEEEvNS4_8identityES13_S1D_vS1E_EENS_8epilogue10collective18CollectiveEpilogueINS1G_23Sm100TmaWarpSpecializedILi4ELi2ELi32ELb0ELb0EEEJSH_NS5_IJNSW_ISE_SB_EES1L_EEESI_SJ_SI_SJ_NS1G_6fusion15FusionCallbacksIS1K_NS1N_17LinearCombinationISI_fSI_fLNS_15FloatRoundStyleE2EEESH_S1M_JEEENS4_5SM1004TMEM4LOAD26SM100_TMEM_LOAD_16dp32b32xES13_NS14_INS15_ILi2ELi4ELi3EEES18_NSW_INS5_IJS19_SE_EEENS5_IJSE_SB_EEEEEEENS4_39AutoVectorizingCopyWithAssumedAlignmentILi128EEENS4_14SM90_TMA_STOREES21_S23_S23_EEEvvEEEEvNT_6ParamsE --------------------------
	.section	.text._ZN7cutlass13device_kernelINS_4gemm6kernel13GemmUniversalIN4cute5tupleIJiiiiEEENS1_10collective13CollectiveMmaINS1_35MainloopSm100TmaUmmaWarpSpecializedILi20ELi2ELi4ENS5_IJNS4_1CILi1EEESB_SB_EEEEENS5_IJNSA_ILi64EEENSA_ILi256EEENSA_ILi32EEEEEENS_12float_e5m2_tENS5_IJlSB_lEEESI_SJ_NS4_8TiledMMAINS4_8MMA_AtomIJNS4_10MMA_TraitsINS4_19SM100_MMA_F8F6F4_SSEJSI_SI_fSE_SF_NS4_17integral_constantINS4_4UMMA5MajorELSQ_0EEESR_NSO_INSP_7ScaleInELSS_0EEEST_EEEEEENS4_6LayoutISC_NS5_IJNSA_ILi0EEESX_SX_EEEEENS5_IJNS4_10UnderscoreES10_S10_EEEEENS4_13SM90_TMA_LOADENS4_14ComposedLayoutINS4_7SwizzleILi1ELi4ELi3EEENS4_18smem_ptr_flag_bitsILi8EEENSW_INS5_IJNSA_ILi8EEESG_EEENS5_IJSG_SB_EEEEEEEvNS4_8identityES13_S1D_vS1E_EENS_8epilogue10collective18CollectiveEpilogueINS1G_23Sm100TmaWarpSpecializedILi4ELi2ELi32ELb0ELb0EEEJSH_NS5_IJNSW_ISE_SB_EES1L_EEESI_SJ_SI_SJ_NS1G_6fusion15FusionCallbacksIS1K_NS1N_17LinearCombinationISI_fSI_fLNS_15FloatRoundStyleE2EEESH_S1M_JEEENS4_5SM1004TMEM4LOAD26SM100_TMEM_LOAD_16dp32b32xES13_NS14_INS15_ILi2ELi4ELi3EEES18_NSW_INS5_IJS19_SE_EEENS5_IJSE_SB_EEEEEEENS4_39AutoVectorizingCopyWithAssumedAlignmentILi128EEENS4_14SM90_TMA_STOREES21_S23_S23_EEEvvEEEEvNT_6ParamsE,"ax",@progbits
	.align	128
.text._ZN7cutlass13device_kernelINS_4gemm6kernel13GemmUniversalIN4cute5tupleIJiiiiEEENS1_10collective13CollectiveMmaINS1_35MainloopSm100TmaUmmaWarpSpecializedILi20ELi2ELi4ENS5_IJNS4_1CILi1EEESB_SB_EEEEENS5_IJNSA_ILi64EEENSA_ILi256EEENSA_ILi32EEEEEENS_12float_e5m2_tENS5_IJlSB_lEEESI_SJ_NS4_8TiledMMAINS4_8MMA_AtomIJNS4_10MMA_TraitsINS4_19SM100_MMA_F8F6F4_SSEJSI_SI_fSE_SF_NS4_17integral_constantINS4_4UMMA5MajorELSQ_0EEESR_NSO_INSP_7ScaleInELSS_0EEEST_EEEEEENS4_6LayoutISC_NS5_IJNSA_ILi0EEESX_SX_EEEEENS5_IJNS4_10UnderscoreES10_S10_EEEEENS4_13SM90_TMA_LOADENS4_14ComposedLayoutINS4_7SwizzleILi1ELi4ELi3EEENS4_18smem_ptr_flag_bitsILi8EEENSW_INS5_IJNSA_ILi8EEESG_EEENS5_IJSG_SB_EEEEEEEvNS4_8identityES13_S1D_vS1E_EENS_8epilogue10collective18CollectiveEpilogueINS1G_23Sm100TmaWarpSpecializedILi4ELi2ELi32ELb0ELb0EEEJSH_NS5_IJNSW_ISE_SB_EES1L_EEESI_SJ_SI_SJ_NS1G_6fusion15FusionCallbacksIS1K_NS1N_17LinearCombinationISI_fSI_fLNS_15FloatRoundStyleE2EEESH_S1M_JEEENS4_5SM1004TMEM4LOAD26SM100_TMEM_LOAD_16dp32b32xES13_NS14_INS15_ILi2ELi4ELi3EEES18_NSW_INS5_IJS19_SE_EEENS5_IJSE_SB_EEEEEEENS4_39AutoVectorizingCopyWithAssumedAlignmentILi128EEENS4_14SM90_TMA_STOREES21_S23_S23_EEEvvEEEEvNT_6ParamsE:
        .type           _ZN7cutlass13device_kernelINS_4gemm6kernel13GemmUniversalIN4cute5tupleIJiiiiEEENS1_10collective13CollectiveMmaINS1_35MainloopSm100TmaUmmaWarpSpecializedILi20ELi2ELi4ENS5_IJNS4_1CILi1EEESB_SB_EEEEENS5_IJNSA_ILi64EEENSA_ILi256EEENSA_ILi32EEEEEENS_12float_e5m2_tENS5_IJlSB_lEEESI_SJ_NS4_8TiledMMAINS4_8MMA_AtomIJNS4_10MMA_TraitsINS4_19SM100_MMA_F8F6F4_SSEJSI_SI_fSE_SF_NS4_17integral_constantINS4_4UMMA5MajorELSQ_0EEESR_NSO_INSP_7ScaleInELSS_0EEEST_EEEEEENS4_6LayoutISC_NS5_IJNSA_ILi0EEESX_SX_EEEEENS5_IJNS4_10UnderscoreES10_S10_EEEEENS4_13SM90_TMA_LOADENS4_14ComposedLayoutINS4_7SwizzleILi1ELi4ELi3EEENS4_18smem_ptr_flag_bitsILi8EEENSW_INS5_IJNSA_ILi8EEESG_EEENS5_IJSG_SB_EEEEEEEvNS4_8identityES13_S1D_vS1E_EENS_8epilogue10collective18CollectiveEpilogueINS1G_23Sm100TmaWarpSpecializedILi4ELi2ELi32ELb0ELb0EEEJSH_NS5_IJNSW_ISE_SB_EES1L_EEESI_SJ_SI_SJ_NS1G_6fusion15FusionCallbacksIS1K_NS1N_17LinearCombinationISI_fSI_fLNS_15FloatRoundStyleE2EEESH_S1M_JEEENS4_5SM1004TMEM4LOAD26SM100_TMEM_LOAD_16dp32b32xES13_NS14_INS15_ILi2ELi4ELi3EEES18_NSW_INS5_IJS19_SE_EEENS5_IJSE_SB_EEEEEEENS4_39AutoVectorizingCopyWithAssumedAlignmentILi128EEENS4_14SM90_TMA_STOREES21_S23_S23_EEEvvEEEEvNT_6ParamsE,@function
        .size           _ZN7cutlass13device_kernelINS_4gemm6kernel13GemmUniversalIN4cute5tupleIJiiiiEEENS1_10collective13CollectiveMmaINS1_35MainloopSm100TmaUmmaWarpSpecializedILi20ELi2ELi4ENS5_IJNS4_1CILi1EEESB_SB_EEEEENS5_IJNSA_ILi64EEENSA_ILi256EEENSA_ILi32EEEEEENS_12float_e5m2_tENS5_IJlSB_lEEESI_SJ_NS4_8TiledMMAINS4_8MMA_AtomIJNS4_10MMA_TraitsINS4_19SM100_MMA_F8F6F4_SSEJSI_SI_fSE_SF_NS4_17integral_constantINS4_4UMMA5MajorELSQ_0EEESR_NSO_INSP_7ScaleInELSS_0EEEST_EEEEEENS4_6LayoutISC_NS5_IJNSA_ILi0EEESX_SX_EEEEENS5_IJNS4_10UnderscoreES10_S10_EEEEENS4_13SM90_TMA_LOADENS4_14ComposedLayoutINS4_7SwizzleILi1ELi4ELi3EEENS4_18smem_ptr_flag_bitsILi8EEENSW_INS5_IJNSA_ILi8EEESG_EEENS5_IJSG_SB_EEEEEEEvNS4_8identityES13_S1D_vS1E_EENS_8epilogue10collective18CollectiveEpilogueINS1G_23Sm100TmaWarpSpecializedILi4ELi2ELi32ELb0ELb0EEEJSH_NS5_IJNSW_ISE_SB_EES1L_EEESI_SJ_SI_SJ_NS1G_6fusion15FusionCallbacksIS1K_NS1N_17LinearCombinationISI_fSI_fLNS_15FloatRoundStyleE2EEESH_S1M_JEEENS4_5SM1004TMEM4LOAD26SM100_TMEM_LOAD_16dp32b32xES13_NS14_INS15_ILi2ELi4ELi3EEES18_NSW_INS5_IJS19_SE_EEENS5_IJSE_SB_EEEEEEENS4_39AutoVectorizingCopyWithAssumedAlignmentILi128EEENS4_14SM90_TMA_STOREES21_S23_S23_EEEvvEEEEvNT_6ParamsE,(.L_x_219 - _ZN7cutlass13device_kernelINS_4gemm6kernel13GemmUniversalIN4cute5tupleIJiiiiEEENS1_10collective13CollectiveMmaINS1_35MainloopSm100TmaUmmaWarpSpecializedILi20ELi2ELi4ENS5_IJNS4_1CILi1EEESB_SB_EEEEENS5_IJNSA_ILi64EEENSA_ILi256EEENSA_ILi32EEEEEENS_12float_e5m2_tENS5_IJlSB_lEEESI_SJ_NS4_8TiledMMAINS4_8MMA_AtomIJNS4_10MMA_TraitsINS4_19SM100_MMA_F8F6F4_SSEJSI_SI_fSE_SF_NS4_17integral_constantINS4_4UMMA5MajorELSQ_0EEESR_NSO_INSP_7ScaleInELSS_0EEEST_EEEEEENS4_6LayoutISC_NS5_IJNSA_ILi0EEESX_SX_EEEEENS5_IJNS4_10UnderscoreES10_S10_EEEEENS4_13SM90_TMA_LOADENS4_14ComposedLayoutINS4_7SwizzleILi1ELi4ELi3EEENS4_18smem_ptr_flag_bitsILi8EEENSW_INS5_IJNSA_ILi8EEESG_EEENS5_IJSG_SB_EEEEEEEvNS4_8identityES13_S1D_vS1E_EENS_8epilogue10collective18CollectiveEpilogueINS1G_23Sm100TmaWarpSpecializedILi4ELi2ELi32ELb0ELb0EEEJSH_NS5_IJNSW_ISE_SB_EES1L_EEESI_SJ_SI_SJ_NS1G_6fusion15FusionCallbacksIS1K_NS1N_17LinearCombinationISI_fSI_fLNS_15FloatRoundStyleE2EEESH_S1M_JEEENS4_5SM1004TMEM4LOAD26SM100_TMEM_LOAD_16dp32b32xES13_NS14_INS15_ILi2ELi4ELi3EEES18_NSW_INS5_IJS19_SE_EEENS5_IJSE_SB_EEEEEEENS4_39AutoVectorizingCopyWithAssumedAlignmentILi128EEENS4_14SM90_TMA_STOREES21_S23_S23_EEEvvEEEEvNT_6ParamsE)
        .other          _ZN7cutlass13device_kernelINS_4gemm6kernel13GemmUniversalIN4cute5tupleIJiiiiEEENS1_10collective13CollectiveMmaINS1_35MainloopSm100TmaUmmaWarpSpecializedILi20ELi2ELi4ENS5_IJNS4_1CILi1EEESB_SB_EEEEENS5_IJNSA_ILi64EEENSA_ILi256EEENSA_ILi32EEEEEENS_12float_e5m2_tENS5_IJlSB_lEEESI_SJ_NS4_8TiledMMAINS4_8MMA_AtomIJNS4_10MMA_TraitsINS4_19SM100_MMA_F8F6F4_SSEJSI_SI_fSE_SF_NS4_17integral_constantINS4_4UMMA5MajorELSQ_0EEESR_NSO_INSP_7ScaleInELSS_0EEEST_EEEEEENS4_6LayoutISC_NS5_IJNSA_ILi0EEESX_SX_EEEEENS5_IJNS4_10UnderscoreES10_S10_EEEEENS4_13SM90_TMA_LOADENS4_14ComposedLayoutINS4_7SwizzleILi1ELi4ELi3EEENS4_18smem_ptr_flag_bitsILi8EEENSW_INS5_IJNSA_ILi8EEESG_EEENS5_IJSG_SB_EEEEEEEvNS4_8identityES13_S1D_vS1E_EENS_8epilogue10collective18CollectiveEpilogueINS1G_23Sm100TmaWarpSpecializedILi4ELi2ELi32ELb0ELb0EEEJSH_NS5_IJNSW_ISE_SB_EES1L_EEESI_SJ_SI_SJ_NS1G_6fusion15FusionCallbacksIS1K_NS1N_17LinearCombinationISI_fSI_fLNS_15FloatRoundStyleE2EEESH_S1M_JEEENS4_5SM1004TMEM4LOAD26SM100_TMEM_LOAD_16dp32b32xES13_NS14_INS15_ILi2ELi4ELi3EEES18_NSW_INS5_IJS19_SE_EEENS5_IJSE_SB_EEEEEEENS4_39AutoVectorizingCopyWithAssumedAlignmentILi128EEENS4_14SM90_TMA_STOREES21_S23_S23_EEEvvEEEEvNT_6ParamsE,@"STO_CUDA_ENTRY STV_DEFAULT"
_ZN7cutlass13device_kernelINS_4gemm6kernel13GemmUniversalIN4cute5tupleIJiiiiEEENS1_10collective13CollectiveMmaINS1_35MainloopSm100TmaUmmaWarpSpecializedILi20ELi2ELi4ENS5_IJNS4_1CILi1EEESB_SB_EEEEENS5_IJNSA_ILi64EEENSA_ILi256EEENSA_ILi32EEEEEENS_12float_e5m2_tENS5_IJlSB_lEEESI_SJ_NS4_8TiledMMAINS4_8MMA_AtomIJNS4_10MMA_TraitsINS4_19SM100_MMA_F8F6F4_SSEJSI_SI_fSE_SF_NS4_17integral_constantINS4_4UMMA5MajorELSQ_0EEESR_NSO_INSP_7ScaleInELSS_0EEEST_EEEEEENS4_6LayoutISC_NS5_IJNSA_ILi0EEESX_SX_EEEEENS5_IJNS4_10UnderscoreES10_S10_EEEEENS4_13SM90_TMA_LOADENS4_14ComposedLayoutINS4_7SwizzleILi1ELi4ELi3EEENS4_18smem_ptr_flag_bitsILi8EEENSW_INS5_IJNSA_ILi8EEESG_EEENS5_IJSG_SB_EEEEEEEvNS4_8identityES13_S1D_vS1E_EENS_8epilogue10collective18CollectiveEpilogueINS1G_23Sm100TmaWarpSpecializedILi4ELi2ELi32ELb0ELb0EEEJSH_NS5_IJNSW_ISE_SB_EES1L_EEESI_SJ_SI_SJ_NS1G_6fusion15FusionCallbacksIS1K_NS1N_17LinearCombinationISI_fSI_fLNS_15FloatRoundStyleE2EEESH_S1M_JEEENS4_5SM1004TMEM4LOAD26SM100_TMEM_LOAD_16dp32b32xES13_NS14_INS15_ILi2ELi4ELi3EEES18_NSW_INS5_IJS19_SE_EEENS5_IJSE_SB_EEEEEEENS4_39AutoVectorizingCopyWithAssumedAlignmentILi128EEENS4_14SM90_TMA_STOREES21_S23_S23_EEEvvEEEEvNT_6ParamsE:
[----:B------:R-:W1:Y:S01]  /*0000*/  LDC R1, c[0x0][0x37c] ;  /* 0x0000df00ff017b82 */ /* 0x000e620000000800 */
[----:B------:R-:W2:Y:S01]  /*0010*/  S2R R108, SR_TID.X ;  /* 0x00000000006c7919 */ /* 0x000ea20000002100 */
[----:B------:R-:W3:Y:S01]  /*0020*/  LDCU.64 UR4, c[0x0][0x890] ;  /* 0x00011200ff0477ac */ /* 0x000ee20008000a00 */
[----:B------:R-:W-:Y:S02]  /*0030*/  PRMT R96, RZ, 0x7610, R96 ;  /* 0x00007610ff607816 */ /* 0x000fe40000000060 */
[----:B------:R-:W-:Y:S01]  /*0040*/  ELECT P5, URZ, PT ;  /* 0x0000000000ff782f */ /* 0x000fe200038a0000 */
[----:B------:R-:W4:Y:S01]  /*0050*/  LDCU.64 UR46, c[0x0][0x358] ;  /* 0x00006b00ff2e77ac */ /* 0x000f220008000a00 */
[----:B---3--:R-:W-:-:S04]  /*0060*/  UISETP.NE.U32.AND UP0, UPT, UR4, URZ, UPT ;  /* 0x000000ff0400728c */ /* 0x008fc8000bf05070 */
[----:B------:R-:W-:Y:S01]  /*0070*/  UISETP.NE.AND.EX UP0, UPT, UR5, URZ, UPT, UP0 ;  /* 0x000000ff0500728c */ /* 0x000fe2000bf05300 */
[----:B--2---:R-:W-:-:S05]  /*0080*/  SHF.R.U32.HI R101, RZ, 0x5, R108 ;  /* 0x00000005ff657819 */ /* 0x004fca000001166c */
[----:B------:R-:W2:Y:S02]  /*0090*/  SHFL.IDX PT, R0, R101, RZ, 0x1f ;  /* 0x00001fff65007589 */ /* 0x000ea400000e0000 */
[----:B--2---:R-:W-:Y:S01]  /*00a0*/  R2UR UR8, R0 ;  /* 0x00000000000872ca */ /* 0x004fe200000e0000 */
[----:B-1--4-:R-:W-:-:S14]  /*00b0*/  BRA.U UP0, `(.L_x_0) ;  /* 0x00000001002c7547 */ /* 0x012fdc000b800000 */
[----:B------:R-:W1:Y:S02]  /*00c0*/  LDCU.64 UR6, c[0x0][0x888] ;  /* 0x00011100ff0677ac */ /* 0x000e640008000a00 */
[----:B-1----:R-:W-:-:S04]  /*00d0*/  UISETP.NE.U32.AND UP0, UPT, UR6, URZ, UPT ;  /* 0x000000ff0600728c */ /* 0x002fc8000bf05070 */
[----:B------:R-:W-:-:S09]  /*00e0*/  UISETP.NE.AND.EX UP0, UPT, UR7, URZ, UPT, UP0 ;  /* 0x000000ff0700728c */ /* 0x000fd2000bf05300 */
[----:B------:R-:W-:Y:S05]  /*00f0*/  BRA.U !UP0, `(.L_x_1) ;  /* 0x0000000108107547 */ /* 0x000fea000b800000 */
[----:B------:R-:W1:Y:S02]  /*0100*/  LDC.64 R2, c[0x0][0x888] ;  /* 0x00022200ff027b82 */ /* 0x000e640000000a00 */
[----:B-1----:R1:W5:Y:S01]  /*0110*/  LDG.E R49, desc[UR46][R2.64] ;  /* 0x0000002e02317981 */ /* 0x002362000c1e1900 */
[----:B------:R-:W-:Y:S01]  /*0120*/  HFMA2 R96, -RZ, RZ, 0, 5.9604644775390625e-08 ;  /* 0x00000001ff607431 */ /* 0x000fe200000001ff */
[----:B------:R-:W-:Y:S05]  /*0130*/  BRA `(.L_x_0) ;  /* 0x00000000000c7947 */ /* 0x000fea0003800000 */
.L_x_1:
[----:B------:R-:W1:Y:S01]  /*0140*/  LDCU UR6, c[0x0][0x880] ;  /* 0x00011000ff0677ac */ /* 0x000e620008000800 */
[----:B------:R-:W-:Y:S01]  /*0150*/  HFMA2 R96, -RZ, RZ, 0, 5.9604644775390625e-08 ;  /* 0x00000001ff607431 */ /* 0x000fe200000001ff */
[----:B-1----:R-:W-:-:S07]  /*0160*/  MOV R49, UR6 ;  /* 0x0000000600317c02 */ /* 0x002fce0008000f00 */
.L_x_0:
[----:B------:R-:W2:Y:S02]  /*0170*/  LDCU.64 UR6, c[0x0][0x8b0] ;  /* 0x00011600ff0677ac */ /* 0x000ea40008000a00 */
[----:B--2---:R-:W-:-:S04]  /*0180*/  UISETP.NE.U32.AND UP0, UPT, UR6, URZ, UPT ;  /* 0x000000ff0600728c */ /* 0x004fc8000bf05070 */
[----:B------:R-:W-:-:S09]  /*0190*/  UISETP.NE.AND.EX UP0, UPT, UR7, URZ, UPT, UP0 ;  /* 0x000000ff0700728c */ /* 0x000fd2000bf05300 */
[----:B------:R-:W-:Y:S05]  /*01a0*/  BRA.U UP0, `(.L_x_2) ;  /* 0x0000000100247547 */ /* 0x000fea000b800000 */
[----:B------:R-:W2:Y:S02]  /*01b0*/  LDCU.64 UR6, c[0x0][0x8a8] ;  /* 0x00011500ff0677ac */ /* 0x000ea40008000a00 */
[----:B--2---:R-:W-:-:S04]  /*01c0*/  UISETP.NE.U32.AND UP0, UPT, UR6, URZ, UPT ;  /* 0x000000ff0600728c */ /* 0x004fc8000bf05070 */
[----:B------:R-:W-:-:S09]  /*01d0*/  UISETP.NE.AND.EX UP0, UPT, UR7, URZ, UPT, UP0 ;  /* 0x000000ff0700728c */ /* 0x000fd2000bf05300 */
[----:B------:R-:W-:Y:S05]  /*01e0*/  BRA.U !UP0, `(.L_x_3) ;  /* 0x00000001080c7547 */ /* 0x000fea000b800000 */
[----:B-1----:R-:W1:Y:S02]  /*01f0*/  LDC.64 R2, c[0x0][0x8a8] ;  /* 0x00022a00ff027b82 */ /* 0x002e640000000a00 */
[----:B-1----:R2:W5:Y:S01]  /*0200*/  LDG.E R47, desc[UR46][R2.64] ;  /* 0x0000002e022f7981 */ /* 0x002562000c1e1900 */
[----:B------:R-:W-:Y:S05]  /*0210*/  BRA `(.L_x_2) ;  /* 0x0000000000087947 */ /* 0x000fea0003800000 */
.L_x_3:
[----:B------:R-:W2:Y:S02]  /*0220*/  LDCU UR6, c[0x0][0x8a0] ;  /* 0x00011400ff0677ac */ /* 0x000ea40008000800 */
[----:B--2---:R-:W-:Y:S02]  /*0230*/  MOV R47, UR6 ;  /* 0x00000006002f7c02 */ /* 0x004fe40008000f00 */
.L_x_2:
[----:B------:R-:W-:Y:S01]  /*0240*/  IMAD.U32 R0, RZ, RZ, UR8 ;  /* 0x00000008ff007e24 */ /* 0x000fe2000f8e00ff */
[----:B------:R-:W-:Y:S04]  /*0250*/  BSSY.RECONVERGENT B0, `(.L_x_4) ;  /* 0x000000c000007945 */ /* 0x000fe80003800200 */
[C---:B------:R-:W-:Y:S02]  /*0260*/  ISETP.NE.OR P1, PT, R0.reuse, 0x1, !P5 ;  /* 0x000000010000780c */ /* 0x040fe40006f25670 */
[----:B------:R-:W-:-:S11]  /*0270*/  ISETP.NE.OR P0, PT, R0, 0x3, !P5 ;  /* 0x000000030000780c */ /* 0x000fd60006f05670 */
[----:B------:R-:W-:Y:S05]  /*0280*/  @P1 BRA `(.L_x_5) ;  /* 0x0000000000201947 */ /* 0x000fea0003800000 */
[----:B------:R-:W3:Y:S02]  /*0290*/  LDCU.64 UR6, c[0x0][0x348] ;  /* 0x00006900ff0677ac */ /* 0x000ee40008000a00 */
[----:B---3--:R-:W-:Y:S02]  /*02a0*/  UIADD3 UR10, UP1, UPT, UR6, 0x80, URZ ;  /* 0x00000080060a7890 */ /* 0x008fe4000ff3e0ff */
[----:B------:R-:W-:Y:S02]  /*02b0*/  UIADD3 UR6, UP0, UPT, UR6, 0x180, URZ ;  /* 0x0000018006067890 */ /* 0x000fe4000ff1e0ff */
[----:B------:R-:W-:Y:S02]  /*02c0*/  UIADD3.X UR11, UPT, UPT, URZ, UR7, URZ, UP1, !UPT ;  /* 0x00000007ff0b7290 */ /* 0x000fe40008ffe4ff */
[----:B------:R-:W-:-:S07]  /*02d0*/  UIADD3.X UR7, UPT, UPT, URZ, UR7, URZ, UP0, !UPT ;  /* 0x00000007ff077290 */ /* 0x000fce00087fe4ff */
[----:B------:R3:W-:Y:S02]  /*02e0*/  UTMACCTL.PF [UR10] ;  /* 0x000000000a0079b9 */ /* 0x0007e40008040000 */
[----:B------:R3:W-:Y:S02]  /*02f0*/  UTMACCTL.PF [UR6] ;  /* 0x00000000060079b9 */ /* 0x0007e40008040000 */
[----:B---3--:R-:W-:Y:S01]  /*0300*/  NOP ;  /* 0x0000000000007918 */ /* 0x008fe20000000000 */
.L_x_5:
[----:B------:R-:W-:Y:S05]  /*0310*/  BSYNC.RECONVERGENT B0 ;  /* 0x0000000000007941 */ /* 0x000fea0003800200 */
.L_x_4:
[----:B------:R-:W-:Y:S04]  /*0320*/  BSSY.RECONVERGENT B0, `(.L_x_6) ;  /* 0x000000a000007945 */ /* 0x000fe80003800200 */
        /* <DEDUP_REMOVED lines=9> */
.L_x_7:
[----:B------:R-:W-:Y:S05]  /*03c0*/  BSYNC.RECONVERGENT B0 ;  /* 0x0000000000007941 */ /* 0x000fea0003800200 */
.L_x_6:
[----:B------:R-:W3:Y:S01]  /*03d0*/  LDCU.64 UR6, c[0x0][0x888] ;  /* 0x00011100ff0677ac */ /* 0x000ee20008000a00 */
[----:B------:R-:W-:Y:S02]  /*03e0*/  UISETP.EQ.U32.AND UP1, UPT, UR4, URZ, UPT ;  /* 0x000000ff0400728c */ /* 0x000fe4000bf22070 */
[----:B------:R-:W-:Y:S02]  /*03f0*/  UPLOP3.LUT UP2, UPT, UPT, UPT, UPT, 0x80, 0x8 ;  /* 0x000000000008789c */ /* 0x000fe40003f4f070 */
[----:B---3--:R-:W-:-:S04]  /*0400*/  UISETP.NE.U32.AND UP0, UPT, UR6, URZ, UPT ;  /* 0x000000ff0600728c */ /* 0x008fc8000bf05070 */
[----:B------:R-:W-:-:S04]  /*0410*/  UISETP.NE.AND.EX UP0, UPT, UR7, URZ, UPT, UP0 ;  /* 0x000000ff0700728c */ /* 0x000fc8000bf05300 */
[----:B------:R-:W-:-:S04]  /*0420*/  UISETP.EQ.OR.EX UP3, UPT, UR5, URZ, !UP0, UP1 ;  /* 0x000000ff0500728c */ /* 0x000fc8000c762710 */
[----:B------:R-:W-:-:S05]  /*0430*/  UP2UR UR50, UPR, URZ, 0x8 ;  /* 0x00000008ff327883 */ /* 0x000fca0008000000 */
[----:B------:R-:W-:Y:S07]  /*0440*/  BRA.U !UP3, `(.L_x_8) ;  /* 0x000000010b207547 */ /* 0x000fee000b800000 */
[----:B------:R-:W-:Y:S01]  /*0450*/  UISETP.NE.U32.AND UP2, UPT, UR4, URZ, UPT ;  /* 0x000000ff0400728c */ /* 0x000fe2000bf45070 */
[----:B-----5:R-:W-:Y:S01]  /*0460*/  FSETP.NEU.AND P0, PT, R49, RZ, PT ;  /* 0x000000ff3100720b */ /* 0x020fe20003f0d000 */
[----:B------:R-:W-:Y:S02]  /*0470*/  USEL UR4, URZ, 0xffffffff, UP0 ;  /* 0xffffffffff047887 */ /* 0x000fe40008000000 */
[----:B------:R-:W-:-:S10]  /*0480*/  UISETP.NE.AND.EX UP2, UPT, UR5, URZ, UPT, UP2 ;  /* 0x000000ff0500728c */ /* 0x000fd4000bf45320 */
[----:B------:R-:W-:Y:S01]  /*0490*/  VOTEU.ANY UP1, P0 ;  /* 0x0000000000ff7886 */ /* 0x000fe20000020100 */
[----:B------:R-:W-:-:S04]  /*04a0*/  @!UP2 USEL UR4, URZ, 0xffffffff, UP1 ;  /* 0xffffffffff04a887 */ /* 0x000fc80008800000 */
[----:B------:R-:W-:-:S04]  /*04b0*/  ULOP3.LUT UR4, UR4, 0x1, URZ, 0xc0, !UPT ;  /* 0x0000000104047892 */ /* 0x000fc8000f8ec0ff */
[----:B------:R-:W-:-:S11]  /*04c0*/  UISETP.NE.U32.AND UP2, UPT, UR4, 0x1, UPT ;  /* 0x000000010400788c */ /* 0x000fd6000bf45070 */
.L_x_8:
[----:B-12---:R-:W1:Y:S01]  /*04d0*/  SHFL.IDX PT, R2, R101, RZ, 0x1f ;  /* 0x00001fff65027589 */ /* 0x006e6200000e0000 */
[----:B------:R-:W-:-:S04]  /*04e0*/  UISETP.NE.AND UP1, UPT, UR8, 0x2, UPT ;  /* 0x000000020800788c */ /* 0x000fc8000bf25270 */
[----:B------:R-:W-:Y:S01]  /*04f0*/  USEL UR6, URZ, 0x1, UP1 ;  /* 0x00000001ff067887 */ /* 0x000fe20008800000 */
[----:B-1----:R-:W-:-:S13]  /*0500*/  ISETP.NE.AND P0, PT, R2, RZ, PT ;  /* 0x000000ff0200720c */ /* 0x002fda0003f05270 */
[----:B------:R-:W-:Y:S05]  /*0510*/  @P0 BRA `(.L_x_9) ;  /* 0x0000000000d40947 */ /* 0x000fea0003800000 */
[----:B------:R-:W-:Y:S01]  /*0520*/  ELECT P0, URZ, PT ;  /* 0x0000000000ff782f */ /* 0x000fe20003800000 */
[----:B------:R-:W-:-:S12]  /*0530*/  BSSY.RECONVERGENT B0, `(.L_x_9) ;  /* 0x0000033000007945 */ /* 0x000fd80003800200 */
[----:B------:R-:W-:Y:S05]  /*0540*/  @!P0 BRA `(.L_x_10) ;  /* 0x0000000000c48947 */ /* 0x000fea0003800000 */
[----:B------:R-:W1:Y:S01]  /*0550*/  S2UR UR5, SR_CgaCtaId ;  /* 0x00000000000579c3 */ /* 0x000e620000008800 */
[----:B------:R-:W-:Y:S01]  /*0560*/  UMOV UR7, 0x400 ;  /* 0x0000040000077882 */ /* 0x000fe20000000000 */
[----:B------:R-:W-:Y:S02]  /*0570*/  UMOV UR4, 0x1 ;  /* 0x0000000100047882 */ /* 0x000fe40000000000 */
[----:B------:R-:W-:-:S04]  /*0580*/  UIADD3 UR10, UPT, UPT, -UR4, 0x100000, URZ ;  /* 0x00100000040a7890 */ /* 0x000fc8000fffe1ff */
[----:B------:R-:W-:Y:S02]  /*0590*/  USHF.L.U32 UR11, UR10, 0xb, URZ ;  /* 0x0000000b0a0b7899 */ /* 0x000fe400080006ff */
[----:B------:R-:W-:Y:S02]  /*05a0*/  USHF.L.U32 UR10, UR10, 0x1, URZ ;  /* 0x000000010a0a7899 */ /* 0x000fe400080006ff */
[----:B-1----:R-:W-:Y:S01]  /*05b0*/  ULEA UR5, UR5, UR7, 0x18 ;  /* 0x0000000705057291 */ /* 0x002fe2000f8ec0ff */
[----:B------:R-:W1:Y:S11]  /*05c0*/  FENCE.VIEW.ASYNC.S ;  /* 0x00000000000073c6 */ /* 0x000e760000000000 */
[----:B-1----:R1:W2:Y:S01]  /*05d0*/  SYNCS.EXCH.64 URZ, [UR5], UR10 ;  /* 0x0000000a05ff75b2 */ /* 0x0022a20008000100 */
[----:B------:R1:W3:Y:S01]  /*05e0*/  SYNCS.EXCH.64 URZ, [UR5+0xa0], UR10 ;  /* 0x0000a00a05ff75b2 */ /* 0x0002e20008000100 */
[----:B------:R1:W4:Y:S01]  /*05f0*/  SYNCS.EXCH.64 URZ, [UR5+0x8], UR10 ;  /* 0x0000080a05ff75b2 */ /* 0x0003220008000100 */
[----:B------:R1:W1:Y:S01]  /*0600*/  SYNCS.EXCH.64 URZ, [UR5+0xa8], UR10 ;  /* 0x0000a80a05ff75b2 */ /* 0x0002620008000100 */
        /* <DEDUP_REMOVED lines=36> */
[----:B--234-:R-:W-:Y:S01]  /*0850*/  NOP ;  /* 0x0000000000007918 */ /* 0x01cfe20000000000 */
.L_x_10:
[----:B-1----:R-:W-:Y:S05]  /*0860*/  BSYNC.RECONVERGENT B0 ;  /* 0x0000000000007941 */ /* 0x002fea0003800200 */
.L_x_9:
[----:B------:R-:W1:Y:S01]  /*0870*/  SHFL.IDX PT, R2, R101, RZ, 0x1f ;  /* 0x00001fff65027589 */ /* 0x000e6200000e0000 */
[----:B------:R-:W-:Y:S01]  /*0880*/  NOP ;  /* 0x0000000000007918 */ /* 0x000fe20000000000 */
[----:B-1----:R-:W-:-:S13]  /*0890*/  ISETP.NE.AND P0, PT, R2, 0x1, PT ;  /* 0x000000010200780c */ /* 0x002fda0003f05270 */
[----:B------:R-:W-:Y:S05]  /*08a0*/  @P0 BRA `(.L_x_11) ;  /* 0x0000000000580947 */ /* 0x000fea0003800000 */
[----:B------:R-:W1:Y:S01]  /*08b0*/  S2UR UR7, SR_CgaCtaId ;  /* 0x00000000000779c3 */ /* 0x000e620000008800 */
[----:B------:R-:W-:Y:S01]  /*08c0*/  UMOV UR9, 0x400 ;  /* 0x0000040000097882 */ /* 0x000fe20000000000 */
[----:B------:R-:W-:Y:S01]  /*08d0*/  UMOV UR5, 0x20 ;  /* 0x0000002000057882 */ /* 0x000fe20000000000 */
[----:B------:R-:W-:Y:S01]  /*08e0*/  UMOV UR4, 0x80 ;  /* 0x0000008000047882 */ /* 0x000fe20000000000 */
[----:B------:R-:W-:-:S04]  /*08f0*/  UIADD3 UR10, UPT, UPT, -UR5, 0x100000, URZ ;  /* 0x00100000050a7890 */ /* 0x000fc8000fffe1ff */
[----:B------:R-:W-:Y:S02]  /*0900*/  USHF.L.U32 UR11, UR10, 0xb, URZ ;  /* 0x0000000b0a0b7899 */ /* 0x000fe400080006ff */
[----:B------:R-:W-:Y:S02]  /*0910*/  USHF.L.U32 UR10, UR10, 0x1, URZ ;  /* 0x000000010a0a7899 */ /* 0x000fe400080006ff */
[----:B------:R-:W-:-:S04]  /*0920*/  UIADD3 UR4, UPT, UPT, -UR4, 0x100000, URZ ;  /* 0x0010000004047890 */ /* 0x000fc8000fffe1ff */
[----:B------:R-:W-:Y:S02]  /*0930*/  USHF.L.U32 UR5, UR4, 0xb, URZ ;  /* 0x0000000b04057899 */ /* 0x000fe400080006ff */
[----:B------:R-:W-:Y:S01]  /*0940*/  USHF.L.U32 UR4, UR4, 0x1, URZ ;  /* 0x0000000104047899 */ /* 0x000fe200080006ff */
[----:B------:R-:W-:Y:S01]  /*0950*/  ELECT P0, URZ, PT ;  /* 0x0000000000ff782f */ /* 0x000fe20003800000 */
[----:B-1----:R-:W-:Y:S01]  /*0960*/  ULEA UR7, UR7, UR9, 0x18 ;  /* 0x0000000907077291 */ /* 0x002fe2000f8ec0ff */
[----:B------:R-:W1:Y:S11]  /*0970*/  FENCE.VIEW.ASYNC.S ;  /* 0x00000000000073c6 */ /* 0x000e760000000000 */
[----:B-1----:R1:W2:Y:S01]  /*0980*/  SYNCS.EXCH.64 URZ, [UR7+0x140], UR10 ;  /* 0x0001400a07ff75b2 */ /* 0x0022a20008000100 */
[----:B------:R1:W3:Y:S01]  /*0990*/  SYNCS.EXCH.64 URZ, [UR7+0x160], UR4 ;  /* 0x0001600407ff75b2 */ /* 0x0002e20008000100 */
[----:B------:R1:W4:Y:S01]  /*09a0*/  SYNCS.EXCH.64 URZ, [UR7+0x148], UR10 ;  /* 0x0001480a07ff75b2 */ /* 0x0003220008000100 */
[----:B------:R1:W1:Y:S01]  /*09b0*/  SYNCS.EXCH.64 URZ, [UR7+0x168], UR4 ;  /* 0x0001680407ff75b2 */ /* 0x0002620008000100 */
[----:B------:R1:W1:Y:S01]  /*09c0*/  SYNCS.EXCH.64 URZ, [UR7+0x150], UR10 ;  /* 0x0001500a07ff75b2 */ /* 0x0002620008000100 */
[----:B------:R1:W1:Y:S01]  /*09d0*/  SYNCS.EXCH.64 URZ, [UR7+0x170], UR4 ;  /* 0x0001700407ff75b2 */ /* 0x0002620008000100 */
[----:B------:R1:W1:Y:S01]  /*09e0*/  SYNCS.EXCH.64 URZ, [UR7+0x158], UR10 ;  /* 0x0001580a07ff75b2 */ /* 0x0002620008000100 */
[----:B------:R1:W1:Y:S01]  /*09f0*/  SYNCS.EXCH.64 URZ, [UR7+0x178], UR4 ;  /* 0x0001780407ff75b2 */ /* 0x0002620008000100 */
[----:B------:R-:W-:Y:S01]  /*0a00*/  NOP ;  /* 0x0000000000007918 */ /* 0x000fe20000000000 */
.L_x_11:
[----:B------:R-:W2:Y:S01]  /*0a10*/  SHFL.IDX PT, R2, R101, RZ, 0x1f ;  /* 0x00001fff65027589 */ /* 0x000ea200000e0000 */
[----:B------:R-:W-:Y:S01]  /*0a20*/  NOP ;  /* 0x0000000000007918 */ /* 0x000fe20000000000 */
[----:B--2---:R-:W-:-:S13]  /*0a30*/  ISETP.NE.AND P0, PT, R2, 0x3, PT ;  /* 0x000000030200780c */ /* 0x004fda0003f05270 */
[----:B------:R-:W-:Y:S05]  /*0a40*/  @P0 BRA `(.L_x_12) ;  /* 0x0000000000300947 */ /* 0x000fea0003800000 */
[----:B-1----:R-:W1:Y:S01]  /*0a50*/  S2UR UR5, SR_CgaCtaId ;  /* 0x00000000000579c3 */ /* 0x002e620000008800 */
[----:B------:R-:W-:Y:S01]  /*0a60*/  UMOV UR7, 0x400 ;  /* 0x0000040000077882 */ /* 0x000fe20000000000 */
[----:B------:R-:W-:Y:S01]  /*0a70*/  UMOV UR4, 0x20 ;  /* 0x0000002000047882 */ /* 0x000fe20000000000 */
[----:B------:R-:W-:Y:S01]  /*0a80*/  ELECT P0, URZ, PT ;  /* 0x0000000000ff782f */ /* 0x000fe20003800000 */
[----:B------:R-:W-:-:S04]  /*0a90*/  UIADD3 UR10, UPT, UPT, -UR4, 0x100000, URZ ;  /* 0x00100000040a7890 */ /* 0x000fc8000fffe1ff */
[----:B------:R-:W-:Y:S02]  /*0aa0*/  USHF.L.U32 UR11, UR10, 0xb, URZ ;  /* 0x0000000b0a0b7899 */ /* 0x000fe400080006ff */
[----:B------:R-:W-:Y:S02]  /*0ab0*/  USHF.L.U32 UR10, UR10, 0x1, URZ ;  /* 0x000000010a0a7899 */ /* 0x000fe400080006ff */
[----:B-1----:R-:W-:Y:S01]  /*0ac0*/  ULEA UR5, UR5, UR7, 0x18 ;  /* 0x0000000705057291 */ /* 0x002fe2000f8ec0ff */
[----:B------:R-:W1:Y:S11]  /*0ad0*/  FENCE.VIEW.ASYNC.S ;  /* 0x00000000000073c6 */ /* 0x000e760000000000 */
[----:B-1----:R2:W1:Y:S01]  /*0ae0*/  SYNCS.EXCH.64 URZ, [UR5+0x180], UR10 ;  /* 0x0001800a05ff75b2 */ /* 0x0024620008000100 */
[----:B------:R2:W1:Y:S02]  /*0af0*/  SYNCS.EXCH.64 URZ, [UR5+0x188], UR10 ;  /* 0x0001880a05ff75b2 */ /* 0x0004640008000100 */
[----:B--2---:R-:W-:Y:S01]  /*0b00*/  NOP ;  /* 0x0000000000007918 */ /* 0x004fe20000000000 */
.L_x_12:
[----:B------:R-:W2:Y:S01]  /*0b10*/  SHFL.IDX PT, R2, R101, RZ, 0x1f ;  /* 0x00001fff65027589 */ /* 0x000ea200000e0000 */
[----:B------:R-:W-:Y:S01]  /*0b20*/  NOP ;  /* 0x0000000000007918 */ /* 0x000fe20000000000 */
[----:B--2---:R-:W-:-:S13]  /*0b30*/  ISETP.NE.AND P0, PT, R2, 0x4, PT ;  /* 0x000000040200780c */ /* 0x004fda0003f05270 */
[----:B------:R-:W-:Y:S05]  /*0b40*/  @P0 BRA `(.L_x_13) ;  /* 0x00000000004c0947 */ /* 0x000fea0003800000 */
[----:B-1----:R-:W1:Y:S01]  /*0b50*/  S2UR UR5, SR_CgaCtaId ;  /* 0x00000000000579c3 */ /* 0x002e620000008800 */
[----:B------:R-:W-:Y:S01]  /*0b60*/  UMOV UR9, 0x100 ;  /* 0x0000010000097882 */ /* 0x000fe20000000000 */
[----:B------:R-:W-:Y:S01]  /*0b70*/  UMOV UR7, 0x400 ;  /* 0x0000040000077882 */ /* 0x000fe20000000000 */
[----:B------:R-:W-:Y:S01]  /*0b80*/  USEL UR9, UR9, 0xe0, UP2 ;  /* 0x000000e009097887 */ /* 0x000fe20009000000 */
[----:B------:R-:W-:Y:S01]  /*0b90*/  UMOV UR4, 0x1 ;  /* 0x0000000100047882 */ /* 0x000fe20000000000 */
[----:B------:R-:W-:Y:S01]  /*0ba0*/  ELECT P0, URZ, PT ;  /* 0x0000000000ff782f */ /* 0x000fe20003800000 */
[----:B------:R-:W-:-:S04]  /*0bb0*/  UIADD3 UR10, UPT, UPT, -UR4, 0x100000, URZ ;  /* 0x00100000040a7890 */ /* 0x000fc8000fffe1ff */
[----:B------:R-:W-:Y:S02]  /*0bc0*/  USHF.L.U32 UR11, UR10, 0xb, URZ ;  /* 0x0000000b0a0b7899 */ /* 0x000fe400080006ff */
[----:B------:R-:W-:Y:S02]  /*0bd0*/  USHF.L.U32 UR10, UR10, 0x1, URZ ;  /* 0x000000010a0a7899 */ /* 0x000fe400080006ff */
[----:B------:R-:W-:-:S04]  /*0be0*/  UIADD3 UR12, UPT, UPT, -UR9, 0x100000, URZ ;  /* 0x00100000090c7890 */ /* 0x000fc8000fffe1ff */
[----:B------:R-:W-:Y:S02]  /*0bf0*/  USHF.L.U32 UR13, UR12, 0xb, URZ ;  /* 0x0000000b0c0d7899 */ /* 0x000fe400080006ff */
[----:B------:R-:W-:Y:S02]  /*0c00*/  USHF.L.U32 UR12, UR12, 0x1, URZ ;  /* 0x000000010c0c7899 */ /* 0x000fe400080006ff */
[----:B-1----:R-:W-:Y:S01]  /*0c10*/  ULEA UR5, UR5, UR7, 0x18 ;  /* 0x0000000705057291 */ /* 0x002fe2000f8ec0ff */
[----:B------:R-:W1:Y:S11]  /*0c20*/  FENCE.VIEW.ASYNC.S ;  /* 0x00000000000073c6 */ /* 0x000e760000000000 */
[----:B-1----:R2:W1:Y:S01]  /*0c30*/  SYNCS.EXCH.64 URZ, [UR5+0x190], UR10 ;  /* 0x0001900a05ff75b2 */ /* 0x0024620008000100 */
[----:B------:R2:W1:Y:S01]  /*0c40*/  SYNCS.EXCH.64 URZ, [UR5+0x1a0], UR12 ;  /* 0x0001a00c05ff75b2 */ /* 0x0004620008000100 */
[----:B------:R2:W1:Y:S01]  /*0c50*/  SYNCS.EXCH.64 URZ, [UR5+0x198], UR10 ;  /* 0x0001980a05ff75b2 */ /* 0x0004620008000100 */
[----:B------:R2:W1:Y:S02]  /*0c60*/  SYNCS.EXCH.64 URZ, [UR5+0x1a8], UR12 ;  /* 0x0001a80c05ff75b2 */ /* 0x0004640008000100 */
[----:B--2---:R-:W-:Y:S01]  /*0c70*/  NOP ;  /* 0x0000000000007918 */ /* 0x004fe20000000000 */
.L_x_13:
[----:B------:R-:W2:Y:S01]  /*0c80*/  SHFL.IDX PT, R2, R101, RZ, 0x1f ;  /* 0x00001fff65027589 */ /* 0x000ea200000e0000 */
[----:B------:R-:W-:Y:S01]  /*0c90*/  NOP ;  /* 0x0000000000007918 */ /* 0x000fe20000000000 */
[----:B--2---:R-:W-:-:S13]  /*0ca0*/  ISETP.NE.AND P0, PT, R2, 0x5, PT ;  /* 0x000000050200780c */ /* 0x004fda0003f05270 */
[----:B------:R-:W-:Y:S05]  /*0cb0*/  @P0 BRA `(.L_x_14) ;  /* 0x0000000000580947 */ /* 0x000fea0003800000 */
[----:B-1----:R-:W1:Y:S01]  /*0cc0*/  S2UR UR7, SR_CgaCtaId ;  /* 0x00000000000779c3 */ /* 0x002e620000008800 */
        /* <DEDUP_REMOVED lines=12> */
[----:B-1----:R2:W1:Y:S01]  /*0d90*/  SYNCS.EXCH.64 URZ, [UR7+0x1b0], UR10 ;  /* 0x0001b00a07ff75b2 */ /* 0x0024620008000100 */
[----:B------:R2:W1:Y:S01]  /*0da0*/  SYNCS.EXCH.64 URZ, [UR7+0x1d0], UR4 ;  /* 0x0001d00407ff75b2 */ /* 0x0004620008000100 */
[----:B------:R2:W1:Y:S01]  /*0db0*/  SYNCS.EXCH.64 URZ, [UR7+0x1b8], UR10 ;  /* 0x0001b80a07ff75b2 */ /* 0x0004620008000100 */
[----:B------:R2:W1:Y:S01]  /*0dc0*/  SYNCS.EXCH.64 URZ, [UR7+0x1d8], UR4 ;  /* 0x0001d80407ff75b2 */ /* 0x0004620008000100 */
[----:B------:R2:W1:Y:S01]  /*0dd0*/  SYNCS.EXCH.64 URZ, [UR7+0x1c0], UR10 ;  /* 0x0001c00a07ff75b2 */ /* 0x0004620008000100 */
[----:B------:R2:W1:Y:S01]  /*0de0*/  SYNCS.EXCH.64 URZ, [UR7+0x1e0], UR4 ;  /* 0x0001e00407ff75b2 */ /* 0x0004620008000100 */
[----:B------:R2:W1:Y:S01]  /*0df0*/  SYNCS.EXCH.64 URZ, [UR7+0x1c8], UR10 ;  /* 0x0001c80a07ff75b2 */ /* 0x0004620008000100 */
[----:B------:R2:W1:Y:S02]  /*0e00*/  SYNCS.EXCH.64 URZ, [UR7+0x1e8], UR4 ;  /* 0x0001e80407ff75b2 */ /* 0x0004640008000100 */
[----:B--2---:R-:W-:Y:S01]  /*0e10*/  NOP ;  /* 0x0000000000007918 */ /* 0x004fe20000000000 */
.L_x_14:
        /* <DEDUP_REMOVED lines=18> */
.L_x_15:
[----:B-1----:R-:W1:Y:S01]  /*0f40*/  S2UR UR5, SR_CTAID.X ;  /* 0x00000000000579c3 */ /* 0x002e620000002500 */
[----:B------:R-:W-:-:S05]  /*0f50*/  CS2R.32 R95, SR_CgaSize ;  /* 0x00000000005f7805 */ /* 0x000fca0000008a00 */
[----:B------:R-:W-:-:S05]  /*0f60*/  IMAD R95, R95, -0xa0, RZ ;  /* 0xffffff605f5f7824 */ /* 0x000fca00078e02ff */
[----:B------:R-:W-:-:S14]  /*0f70*/  R2UR UR9, R95 ;  /* 0x000000005f0972ca */ /* 0x000fdc00000e0000 */
[----:B------:R-:W2:Y:S01]  /*0f80*/  LDCU UR9, c[0x0][UR9+0x2b0] ;  /* 0x00005600090977ac */ /* 0x000ea20008000800 */
[----:B------:R-:W-:Y:S01]  /*0f90*/  NOP ;  /* 0x0000000000007918 */ /* 0x000fe20000000000 */
[----:B------:R-:W-:-:S05]  /*0fa0*/  CS2R.32 R95, SR_CgaSize ;  /* 0x00000000005f7805 */ /* 0x000fca0000008a00 */
[----:B------:R-:W-:-:S05]  /*0fb0*/  IMAD R95, R95, -0xa0, RZ ;  /* 0xffffff605f5f7824 */ /* 0x000fca00078e02ff */
[----:B------:R-:W-:-:S14]  /*0fc0*/  R2UR UR7, R95 ;  /* 0x000000005f0772ca */ /* 0x000fdc00000e0000 */
[----:B------:R-:W3:Y:S01]  /*0fd0*/  LDCU UR7, c[0x0][UR7+0x2b4] ;  /* 0x00005680070777ac */ /* 0x000ee20008000800 */
[----:B------:R-:W4:Y:S08]  /*0fe0*/  S2UR UR4, SR_CTAID.Y ;  /* 0x00000000000479c3 */ /* 0x000f300000002600 */
[----:B------:R-:W3:Y:S01]  /*0ff0*/  LDC R10, c[0x0][0xb24] ;  /* 0x0002c900ff0a7b82 */ /* 0x000ee20000000800 */
[----:B-1----:R-:W-:-:S02]  /*1000*/  I2FP.F32.U32 R95, UR5 ;  /* 0x00000005005f7c45 */ /* 0x002fc40008201000 */
[----:B------:R-:W-:-:S05]  /*1010*/  CS2R.32 R3, SR_CgaSize ;  /* 0x0000000000037805 */ /* 0x000fca0000008a00 */
[----:B------:R-:W-:-:S06]  /*1020*/  IMAD R3, R3, -0xa0, RZ ;  /* 0xffffff6003037824 */ /* 0x000fcc00078e02ff */
[----:B------:R-:W1:Y:S01]  /*1030*/  LDC R3, c[0x0][R3+0x2a0] ;  /* 0x0000a80003037b82 */ /* 0x000e620000000800 */
[----:B------:R-:W-:Y:S01]  /*1040*/  MOV R15, UR5 ;  /* 0x00000005000f7c02 */ /* 0x000fe20008000f00 */
[----:B--2---:R-:W-:Y:S01]  /*1050*/  FMUL R95, R95, UR9 ;  /* 0x000000095f5f7c20 */ /* 0x004fe20008400000 */
[----:B----4-:R-:W-:Y:S02]  /*1060*/  I2FP.F32.U32 R94, UR4 ;  /* 0x00000004005e7c45 */ /* 0x010fe40008201000 */
[----:B------:R-:W-:-:S05]  /*1070*/  CS2R.32 R2, SR_CgaSize ;  /* 0x0000000000027805 */ /* 0x000fca0000008a00 */
[----:B------:R-:W-:-:S06]  /*1080*/  IMAD R2, R2, -0xa0, RZ ;  /* 0xffffff6002027824 */ /* 0x000fcc00078e02ff */
[----:B------:R-:W2:Y:S01]  /*1090*/  LDC R2, c[0x0][R2+0x2a4] ;  /* 0x0000a90002027b82 */ /* 0x000ea20000000800 */
[----:B------:R-:W-:Y:S01]  /*10a0*/  MOV R14, UR4 ;  /* 0x00000004000e7c02 */ /* 0x000fe20008000f00 */
[----:B------:R-:W4:Y:S01]  /*10b0*/  F2I.U32.TRUNC.NTZ R95, R95 ;  /* 0x0000005f005f7305 */ /* 0x000f22000020f000 */
[----:B---3--:R-:W-:-:S05]  /*10c0*/  FMUL R94, R94, UR7 ;  /* 0x000000075e5e7c20 */ /* 0x008fca0008400000 */
[----:B------:R-:W-:Y:S01]  /*10d0*/  BAR.SYNC.DEFER_BLOCKING 0x0 ;  /* 0x0000000000007b1d */ /* 0x000fe20000010000 */
[----:B------:R-:W-:-:S05]  /*10e0*/  ISETP.GE.AND P0, PT, R10, 0x1, PT ;  /* 0x000000010a00780c */ /* 0x000fca0003f06270 */
[----:B------:R-:W3:Y:S02]  /*10f0*/  F2I.U32.TRUNC.NTZ R94, R94 ;  /* 0x0000005e005e7305 */ /* 0x000ee4000020f000 */
[----:B------:R-:W2:Y:S01]  /*1100*/  S2UR UR36, SR_CTAID.Z ;  /* 0x00000000002479c3 */ /* 0x000ea20000002700 */
[----:B----4-:R-:W-:-:S05]  /*1110*/  IADD3 R95, PT, PT, -R95, RZ, RZ ;  /* 0x000000ff5f5f7210 */ /* 0x010fca0007ffe1ff */
[----:B-1----:R-:W-:Y:S01]  /*1120*/  IMAD R95, R3, R95, UR5 ;  /* 0x00000005035f7e24 */ /* 0x002fe2000f8e025f */
[----:B---3--:R-:W-:-:S05]  /*1130*/  IADD3 R94, PT, PT, -R94, RZ, RZ ;  /* 0x000000ff5e5e7210 */ /* 0x008fca0007ffe1ff */
[----:B--2---:R-:W-:Y:S01]  /*1140*/  IMAD R94, R2, R94, UR4 ;  /* 0x00000004025e7e24 */ /* 0x004fe2000f8e025e */
[----:B------:R-:W-:Y:S06]  /*1150*/  @!P0 BRA `(.L_x_16) ;  /* 0x0000000000b88947 */ /* 0x000fec0003800000 */
[----:B------:R-:W1:Y:S01]  /*1160*/  LDC.64 R4, c[0x0][0xb18] ;  /* 0x0002c600ff047b82 */ /* 0x000e620000000a00 */
[----:B------:R-:W-:-:S07]  /*1170*/  ISETP.NE.AND P0, PT, R10, 0x1, PT ;  /* 0x000000010a00780c */ /* 0x000fce0003f05270 */
[----:B------:R-:W2:Y:S08]  /*1180*/  LDC R9, c[0x0][0xb0c] ;  /* 0x0002c300ff097b82 */ /* 0x000eb00000000800 */
[----:B------:R-:W3:Y:S08]  /*1190*/  LDC R12, c[0x0][0x370] ;  /* 0x0000dc00ff0c7b82 */ /* 0x000ef00000000800 */
[----:B------:R-:W4:Y:S01]  /*11a0*/  LDC R11, c[0x0][0x374] ;  /* 0x0000dd00ff0b7b82 */ /* 0x000f220000000800 */
[----:B-1----:R-:W-:-:S07]  /*11b0*/  ISETP.NE.AND P1, PT, R4, 0x1, PT ;  /* 0x000000010400780c */ /* 0x002fce0003f25270 */
[----:B------:R-:W3:Y:S01]  /*11c0*/  LDC.64 R6, c[0x0][0xb10] ;  /* 0x0002c400ff067b82 */ /* 0x000ee20000000a00 */
[----:B--2---:R-:W-:-:S07]  /*11d0*/  ISETP.NE.AND P2, PT, R9, 0x1, PT ;  /* 0x000000010900780c */ /* 0x004fce0003f45270 */
[----:B------:R-:W1:Y:S08]  /*11e0*/  LDC R8, c[0x0][0xb20] ;  /* 0x0002c800ff087b82 */ /* 0x000e700000000800 */
[----:B------:R-:W2:Y:S01]  /*11f0*/  LDC.64 R2, c[0x0][0xb28] ;  /* 0x0002ca00ff027b82 */ /* 0x000ea20000000a00 */
[----:B----4-:R-:W-:-:S04]  /*1200*/  IMAD.HI.U32 R13, R11, R5, RZ ;  /* 0x000000050b0d7227 */ /* 0x010fc800078e00ff */
[----:B------:R-:W-:-:S04]  /*1210*/  IMAD.HI.U32 R5, R14, R5, RZ ;  /* 0x000000050e057227 */ /* 0x000fc800078e00ff */
[----:B---3--:R-:W-:-:S05]  /*1220*/  IMAD.HI.U32 R16, R12, R6, RZ ;  /* 0x000000060c107227 */ /* 0x008fca00078e00ff */
[-C--:B------:R-:W-:Y:S01]  /*1230*/  @P2 SHF.R.U32.HI R12, RZ, R7.reuse, R16 ;  /* 0x00000007ff0c2219 */ /* 0x080fe20000011610 */
[----:B------:R-:W-:Y:S01]  /*1240*/  IMAD.HI.U32 R16, R15, R6, RZ ;  /* 0x000000060f107227 */ /* 0x000fe200078e00ff */
[-C--:B-1----:R-:W-:Y:S02]  /*1250*/  @P1 SHF.R.U32.HI R11, RZ, R8.reuse, R13 ;  /* 0x00000008ff0b1219 */ /* 0x082fe4000001160d */
[----:B------:R-:W-:Y:S02]  /*1260*/  SHF.R.U32.HI R5, RZ, R8, R5 ;  /* 0x00000008ff057219 */ /* 0x000fe40000011605 */
[----:B------:R-:W-:Y:S02]  /*1270*/  SHF.R.U32.HI R16, RZ, R7, R16 ;  /* 0x00000007ff107219 */ /* 0x000fe40000011610 */
[----:B------:R-:W-:Y:S01]  /*1280*/  SEL R5, R14, R5, !P1 ;  /* 0x000000050e057207 */ /* 0x000fe20004800000 */
[----:B--2---:R-:W-:Y:S01]  /*1290*/  IMAD.HI.U32 R13, R11, R2, RZ ;  /* 0x000000020b0d7227 */ /* 0x004fe200078e00ff */
[----:B------:R-:W-:-:S03]  /*12a0*/  SEL R16, R15, R16, !P2 ;  /* 0x000000100f107207 */ /* 0x000fc60005000000 */
[----:B------:R-:W-:Y:S01]  /*12b0*/  IMAD.HI.U32 R6, R12, R2, RZ ;  /* 0x000000020c067227 */ /* 0x000fe200078e00ff */
[----:B------:R-:W-:-:S04]  /*12c0*/  @P0 SHF.R.U32.HI R11, RZ, R3, R13 ;  /* 0x00000003ff0b0219 */ /* 0x000fc8000001160d */
[----:B------:R-:W-:Y:S01]  /*12d0*/  @P0 SHF.R.U32.HI R12, RZ, R3, R6 ;  /* 0x00000003ff0c0219 */ /* 0x000fe20000011606 */
[----:B------:R-:W-:-:S04]  /*12e0*/  IMAD R11, R11, R10, RZ ;  /* 0x0000000a0b0b7224 */ /* 0x000fc800078e02ff */
[----:B------:R-:W-:Y:S01]  /*12f0*/  IMAD R6, R12, R10, RZ ;  /* 0x0000000a0c067224 */ /* 0x000fe200078e02ff */
[----:B------:R-:W-:-:S04]  /*1300*/  ISETP.GE.AND P1, PT, R5, R11, PT ;  /* 0x0000000b0500720c */ /* 0x000fc80003f26270 */
[----:B------:R-:W-:Y:S01]  /*1310*/  ISETP.GE.OR P1, PT, R16, R6, P1 ;  /* 0x000000061000720c */ /* 0x000fe20000f26670 */
[----:B------:R-:W-:-:S05]  /*1320*/  IMAD.HI.U32 R6, R5, R2, RZ ;  /* 0x0000000205067227 */ /* 0x000fca00078e00ff */
[----:B------:R-:W-:-:S04]  /*1330*/  SHF.R.U32.HI R6, RZ, R3, R6 ;  /* 0x00000003ff067219 */ /* 0x000fc80000011606 */
[----:B------:R-:W-:-:S03]  /*1340*/  SEL R6, R5, R6, !P0 ;  /* 0x0000000605067207 */ /* 0x000fc60004000000 */
[----:B------:R-:W-:Y:S01]  /*1350*/  @!P1 IMAD.HI.U32 R7, R16, R2, RZ ;  /* 0x0000000210079227 */ /* 0x000fe200078e00ff */
[----:B------:R-:W-:-:S04]  /*1360*/  IADD3 R2, PT, PT, -R6, RZ, RZ ;  /* 0x000000ff06027210 */ /* 0x000fc80007ffe1ff */
[----:B------:R-:W-:Y:S01]  /*1370*/  @!P1 SHF.R.U32.HI R3, RZ, R3, R7 ;  /* 0x00000003ff039219 */ /* 0x000fe20000011607 */
[----:B------:R-:W-:Y:S01]  /*1380*/  IMAD R2, R10, R2, R5 ;  /* 0x000000020a027224 */ /* 0x000fe200078e0205 */
[----:B------:R-:W-:Y:S02]  /*1390*/  IADD3 R7, PT, PT, -R5, RZ, RZ ;  /* 0x000000ff05077210 */ /* 0x000fe40007ffe1ff */
[----:B------:R-:W-:-:S03]  /*13a0*/  @!P1 SEL R3, R16, R3, !P0 ;  /* 0x0000000310039207 */ /* 0x000fc60004000000 */
[----:B------:R-:W-:Y:S02]  /*13b0*/  IMAD R7, R4, R7, R14 ;  /* 0x0000000704077224 */ /* 0x000fe400078e020e */
[--C-:B------:R-:W-:Y:S02]  /*13c0*/  @!P1 IMAD.IADD R6, R6, 0x1, -R3.reuse ;  /* 0x0000000106069824 */ /* 0x100fe400078e0a03 */
[----:B------:R-:W-:Y:S01]  /*13d0*/  @!P1 IMAD R3, R2, R12, R3 ;  /* 0x0000000c02039224 */ /* 0x000fe200078e0203 */
[----:B------:R-:W-:Y:S01]  /*13e0*/  IADD3 R2, PT, PT, -R16, RZ, RZ ;  /* 0x000000ff10027210 */ /* 0x000fe20007ffe1ff */
[----:B------:R-:W-:Y:S02]  /*13f0*/  @!P1 IMAD R5, R6, R10, R16 ;  /* 0x0000000a06059224 */ /* 0x000fe400078e0210 */
[----:B------:R-:W-:Y:S02]  /*1400*/  @!P1 IMAD.MOV.U32 R16, RZ, RZ, R3 ;  /* 0x000000ffff109224 */ /* 0x000fe400078e0003 */
[----:B------:R-:W-:-:S02]  /*1410*/  IMAD R2, R9, R2, R15 ;  /* 0x0000000209027224 */ /* 0x000fc400078e020f */
[----:B------:R-:W-:Y:S02]  /*1420*/  IMAD R14, R5, R4, R7 ;  /* 0x00000004050e7224 */ /* 0x000fe400078e0207 */
[----:B------:R-:W-:Y:S02]  /*1430*/  IMAD R15, R16, R9, R2 ;  /* 0x00000009100f7224 */ /* 0x000fe400078e0202 */
.L_x_16:
[----:B------:R-:W1:Y:S01]  /*1440*/  LDCU UR4, c[0x0][0xb30] ;  /* 0x00016600ff0477ac */ /* 0x000e620008000800 */
[----:B------:R-:W2:Y:S08]  /*1450*/  S2UR UR37, SR_CgaCtaId ;  /* 0x00000000002579c3 */ /* 0x000eb00000008800 */
[----:B------:R-:W3:Y:S01]  /*1460*/  LDC R40, c[0x0][0xb24] ;  /* 0x0002c900ff287b82 */ /* 0x000ee20000000800 */
[----:B-1----:R-:W-:-:S09]  /*1470*/  UISETP.NE.AND UP1, UPT, UR4, 0x1, UPT ;  /* 0x000000010400788c */ /* 0x002fd2000bf25270 */
[----:B--2---:R-:W-:Y:S05]  /*1480*/  BRA.U UP1, `(.L_x_17) ;  /* 0x0000000101407547 */ /* 0x004fea000b800000 */
[----:B------:R-:W1:Y:S08]  /*1490*/  LDC.64 R4, c[0x0][0xb10] ;  /* 0x0002c400ff047b82 */ /* 0x000e700000000a00 */
[----:B------:R-:W2:Y:S08]  /*14a0*/  LDC.64 R2, c[0x0][0xb18] ;  /* 0x0002c600ff027b82 */ /* 0x000eb00000000a00 */
[----:B------:R-:W4:Y:S08]  /*14b0*/  LDC R6, c[0x0][0xb20] ;  /* 0x0002c800ff067b82 */ /* 0x000f300000000800 */
[----:B------:R-:W3:Y:S01]  /*14c0*/  LDC R7, c[0x0][0xb0c] ;  /* 0x0002c300ff077b82 */ /* 0x000ee20000000800 */
[----:B-1----:R-:W-:-:S05]  /*14d0*/  IMAD.HI.U32 R4, R15, R4, RZ ;  /* 0x000000040f047227 */ /* 0x002fca00078e00ff */
[----:B------:R-:W-:Y:S01]  /*14e0*/  SHF.R.U32.HI R4, RZ, R5, R4 ;  /* 0x00000005ff047219 */ /* 0x000fe20000011604 */
[----:B--2---:R-:W-:Y:S01]  /*14f0*/  IMAD.HI.U32 R3, R14, R3, RZ ;  /* 0x000000030e037227 */ /* 0x004fe200078e00ff */
[----:B------:R-:W-:-:S04]  /*1500*/  ISETP.NE.AND P0, PT, R2, 0x1, PT ;  /* 0x000000010200780c */ /* 0x000fc80003f05270 */
[----:B----4-:R-:W-:-:S04]  /*1510*/  SHF.R.U32.HI R3, RZ, R6, R3 ;  /* 0x00000006ff037219 */ /* 0x010fc80000011603 */
[----:B------:R-:W-:Y:S02]  /*1520*/  SEL R3, R14, R3, !P0 ;  /* 0x000000030e037207 */ /* 0x000fe40004000000 */
[----:B---3--:R-:W-:-:S04]  /*1530*/  ISETP.NE.AND P1, PT, R7, 0x1, PT ;  /* 0x000000010700780c */ /* 0x008fc80003f25270 */
[----:B------:R-:W-:-:S05]  /*1540*/  SEL R4, R15, R4, !P1 ;  /* 0x000000040f047207 */ /* 0x000fca0004800000 */
[----:B------:R-:W-:Y:S02]  /*1550*/  IMAD.IADD R5, R3, 0x1, -R4 ;  /* 0x0000000103057824 */ /* 0x000fe400078e0a04 */
[----:B------:R-:W-:Y:S02]  /*1560*/  IMAD.IADD R3, R4, 0x1, -R3 ;  /* 0x0000000104037824 */ /* 0x000fe400078e0a03 */
[----:B------:R-:W-:Y:S02]  /*1570*/  IMAD R15, R5, R7, R15 ;  /* 0x00000007050f7224 */ /* 0x000fe400078e020f */
[----:B------:R-:W-:-:S07]  /*1580*/  IMAD R14, R3, R2, R14 ;  /* 0x00000002030e7224 */ /* 0x000fce00078e020e */
.L_x_17:
[----:B------:R-:W-:Y:S01]  /*1590*/  BAR.SYNC.DEFER_BLOCKING 0x0 ;  /* 0x0000000000007b1d */ /* 0x000fe20000010000 */
[----:B------:R-:W-:Y:S01]  /*15a0*/  UISETP.NE.AND UP1, UPT, UR8, 0x2, UPT ;  /* 0x000000020800788c */ /* 0x000fe2000bf25270 */
[----:B------:R-:W-:Y:S02]  /*15b0*/  ISETP.NE.OR P5, PT, R0, 0x2, !P5 ;  /* 0x000000020000780c */ /* 0x000fe40006fa5670 */
[----:B------:R-:W-:-:S06]  /*15c0*/  LOP3.LUT R2, R108, 0x1f, RZ, 0xc0, !PT ;  /* 0x0000001f6c027812 */ /* 0x000fcc00078ec0ff */
[----:B------:R-:W-:Y:S05]  /*15d0*/  BRA.U UP1, `(.L_x_18) ;  /* 0x00000019019c7547 */ /* 0x000fea000b800000 */
[----:B------:R-:W1:Y:S01]  /*15e0*/  LDCU UR13, c[0x0][0x38c] ;  /* 0x00007180ff0d77ac */ /* 0x000e620008000800 */
[----:B------:R-:W2:Y:S01]  /*15f0*/  LDC R8, c[0x0][0x370] ;  /* 0x0000dc00ff087b82 */ /* 0x000ea20000000800 */
[----:B------:R-:W-:Y:S01]  /*1600*/  PLOP3.LUT P1, PT, PT, PT, UP2, 0x80, 0x8 ;  /* 0x000000000008781c */ /* 0x000fe20003f2f028 */
[----:B------:R-:W-:Y:S01]  /*1610*/  IMAD.MOV.U32 R17, RZ, RZ, 0x1 ;  /* 0x00000001ff117424 */ /* 0x000fe200078e00ff */
[----:B------:R-:W-:Y:S01]  /*1620*/  ISETP.EQ.OR P4, PT, R2, RZ, P5 ;  /* 0x000000ff0200720c */ /* 0x000fe20002f82670 */
[----:B------:R-:W-:Y:S01]  /*1630*/  IMAD.MOV.U32 R16, RZ, RZ, RZ ;  /* 0x000000ffff107224 */ /* 0x000fe200078e00ff */
[----:B------:R-:W-:Y:S02]  /*1640*/  PLOP3.LUT P1, PT, P1, PT, PT, 0x8, 0x80 ;  /* 0x000000000080781c */ /* 0x000fe40000f2e170 */
[----:B------:R-:W-:Y:S01]  /*1650*/  CS2R R12, SRZ ;  /* 0x00000000000c7805 */ /* 0x000fe2000001ff00 */
[----:B------:R-:W-:Y:S01]  /*1660*/  IMAD.MOV.U32 R11, RZ, RZ, 0x1 ;  /* 0x00000001ff0b7424 */ /* 0x000fe200078e00ff */
[----:B------:R-:W4:Y:S01]  /*1670*/  LDC R0, c[0x0][0x374] ;  /* 0x0000dd00ff007b82 */ /* 0x000f220000000800 */
[----:B------:R-:W2:Y:S01]  /*1680*/  LDCU.64 UR22, c[0x0][0x348] ;  /* 0x00006900ff1677ac */ /* 0x000ea20008000a00 */
[----:B------:R-:W-:Y:S01]  /*1690*/  UMOV UR6, URZ ;  /* 0x000000ff00067c82 */ /* 0x000fe20008000000 */
[----:B-1----:R-:W-:-:S04]  /*16a0*/  UIADD3 UR5, UPT, UPT, UR13, 0x1f, URZ ;  /* 0x0000001f0d057890 */ /* 0x002fc8000fffe0ff */
[----:B------:R-:W-:-:S04]  /*16b0*/  USHF.R.S32.HI UR4, URZ, 0x1f, UR5 ;  /* 0x0000001fff047899 */ /* 0x000fc80008011405 */
[----:B------:R-:W-:-:S04]  /*16c0*/  ULEA.HI UR4, UR4, UR5, URZ, 0x5 ;  /* 0x0000000504047291 */ /* 0x000fc8000f8f28ff */
[----:B------:R-:W-:Y:S02]  /*16d0*/  USHF.R.S32.HI UR15, URZ, 0x5, UR4 ;  /* 0x00000005ff0f7899 */ /* 0x000fe40008011404 */
[----:B------:R-:W-:Y:S02]  /*16e0*/  UIADD3 UR4, UPT, UPT, UR13, -0x1, URZ ;  /* 0xffffffff0d047890 */ /* 0x000fe4000fffe0ff */
[----:B------:R-:W-:Y:S02]  /*16f0*/  UISETP.LT.U32.AND UP0, UPT, UR15, 0x14, UPT ;  /* 0x000000140f00788c */ /* 0x000fe4000bf01070 */
[----:B------:R-:W-:Y:S02]  /*1700*/  UISETP.GE.U32.AND UP1, UPT, UR4, -0x3f, UPT ;  /* 0xffffffc10400788c */ /* 0x000fe4000bf26070 */
[----:B------:R-:W-:Y:S02]  /*1710*/  USEL UR14, UR15, 0x14, UP0 ;  /* 0x000000140f0e7887 */ /* 0x000fe40008000000 */
[----:B------:R-:W-:-:S02]  /*1720*/  UIADD3 UR13, UPT, UPT, UR13, 0x3e, URZ ;  /* 0x0000003e0d0d7890 */ /* 0x000fc4000fffe0ff */
[----:B------:R-:W-:Y:S02]  /*1730*/  UIADD3 UR5, UPT, UPT, UR14, -0x1, URZ ;  /* 0xffffffff0e057890 */ /* 0x000fe4000fffe0ff */
[----:B------:R-:W-:-:S03]  /*1740*/  UIADD3 UR7, UPT, UPT, UR15, -UR14, URZ ;  /* 0x8000000e0f077290 */ /* 0x000fc6000fffe0ff */
[----:B------:R-:W-:-:S04]  /*1750*/  @UP1 UIADD3 UR5, UPT, UPT, UR14, URZ, URZ ;  /* 0x000000ff0e051290 */ /* 0x000fc8000fffe0ff */
[----:B--2---:R-:W-:-:S12]  /*1760*/  UIADD3 UR5, UPT, UPT, UR5, 0x1, URZ ;  /* 0x0000000105057890 */ /* 0x004fd8000fffe0ff */
.L_x_36:
[----:B------:R-:W-:Y:S01]  /*1770*/  UISETP.NE.AND UP0, UPT, UR37, URZ, UPT ;  /* 0x000000ff2500728c */ /* 0x000fe2000bf05270 */
[----:B------:R-:W1:Y:S08]  /*1780*/  S2UR UR37, SR_CgaCtaId ;  /* 0x00000000002579c3 */ /* 0x000e700000008800 */
[----:B------:R-:W-:Y:S05]  /*1790*/  BRA.U UP0, `(.L_x_19) ;  /* 0x0000000100347547 */ /* 0x000fea000b800000 */
[----:B------:R-:W2:Y:S01]  /*17a0*/  S2R R2, SR_CgaCtaId ;  /* 0x0000000000027919 */ /* 0x000ea20000008800 */
[----:B------:R-:W-:-:S04]  /*17b0*/  MOV R3, 0x400 ;  /* 0x0000040000037802 */ /* 0x000fc80000000f00 */
[----:B--2---:R-:W-:Y:S02]  /*17c0*/  LEA R2, R2, R3, 0x18 ;  /* 0x0000000302027211 */ /* 0x004fe400078ec0ff */
[----:B------:R-:W-:-:S03]  /*17d0*/  SHF.L.U32 R3, R11, 0x1f, RZ ;  /* 0x0000001f0b037819 */ /* 0x000fc600000006ff */
[----:B------:R-:W-:-:S04]  /*17e0*/  IMAD R2, R12, 0x8, R2 ;  /* 0x000000080c027824 */ /* 0x000fc800078e0202 */
[----:B------:R-:W2:Y:S02]  /*17f0*/  SYNCS.PHASECHK.TRANS64.TRYWAIT P0, [R2+URZ+0x200], R3 ;  /* 0x00020003020075a7 */ /* 0x000ea400080011ff */
[----:B--2---:R-:W-:Y:S05]  /*1800*/  @!P0 BRA `(.L_x_20) ;  /* 0x0000008000708947 */ /* 0x004fea0003800000 */
.L_x_142:
[----:B------:R-:W-:Y:S01]  /*1810*/  VIADD R12, R12, 0x1 ;  /* 0x000000010c0c7836 */ /* 0x000fe20000000000 */
[----:B------:R2:W-:Y:S04]  /*1820*/  SYNCS.ARRIVE.TRANS64.A1T0 RZ, [R2+URZ+0x1f0], RZ ;  /* 0x0001f0ff02ff79a7 */ /* 0x0005e800081000ff */
[----:B------:R-:W-:-:S04]  /*1830*/  ISETP.NE.AND P0, PT, R12, 0x2, PT ;  /* 0x000000020c00780c */ /* 0x000fc80003f05270 */
[----:B------:R-:W-:Y:S02]  /*1840*/  SEL R12, R12, RZ, P0 ;  /* 0x000000ff0c0c7207 */ /* 0x000fe40000000000 */
[----:B--2---:R-:W-:-:S04]  /*1850*/  SEL R2, RZ, 0x1, P0 ;  /* 0x00000001ff027807 */ /* 0x004fc80000000000 */
[----:B------:R-:W-:-:S07]  /*1860*/  LOP3.LUT R11, R11, R2, RZ, 0x3c, !PT ;  /* 0x000000020b0b7212 */ /* 0x000fce00078e3cff */
.L_x_19:
[----:B------:R-:W-:Y:S01]  /*1870*/  UMOV UR4, 0x400 ;  /* 0x0000040000047882 */ /* 0x000fe20000000000 */
[----:B------:R-:W-:Y:S01]  /*1880*/  SHF.L.U32 R2, R17, 0x1f, RZ ;  /* 0x0000001f11027819 */ /* 0x000fe200000006ff */
[----:B-1----:R-:W-:Y:S01]  /*1890*/  ULEA UR4, UR37, UR4, 0x18 ;  /* 0x0000000425047291 */ /* 0x002fe2000f8ec0ff */
[----:B------:R-:W-:Y:S01]  /*18a0*/  R2UR UR35, R15 ;  /* 0x000000000f2372ca */ /* 0x000fe200000e0000 */
[----:B------:R-:W-:Y:S01]  /*18b0*/  UISETP.GE.U32.AND UP0, UPT, UR13, 0x3f, UPT ;  /* 0x0000003f0d00788c */ /* 0x000fe2000bf06070 */
[----:B------:R-:W-:Y:S01]  /*18c0*/  R2UR UR11, R14 ;  /* 0x000000000e0b72ca */ /* 0x000fe200000e0000 */
[----:B------:R-:W-:Y:S01]  /*18d0*/  ULEA UR8, UR6, UR4, 0x3 ;  /* 0x0000000406087291 */ /* 0x000fe2000f8e18ff */
[----:B------:R-:W-:-:S08]  /*18e0*/  UMOV UR24, URZ ;  /* 0x000000ff00187c82 */ /* 0x000fd00008000000 */
[----:B------:R1:W2:Y:S01]  /*18f0*/  SYNCS.PHASECHK.TRANS64.TRYWAIT P0, [UR8+0xa0], R2 ;  /* 0x0000a002ff0075a7 */ /* 0x0002a20008001108 */
[----:B------:R-:W-:Y:S02]  /*1900*/  USHF.L.U32 UR35, UR35, 0x6, URZ ;  /* 0x0000000623237899 */ /* 0x000fe400080006ff */
[----:B------:R-:W-:Y:S01]  /*1910*/  USHF.L.U32 UR11, UR11, 0x8, URZ ;  /* 0x000000080b0b7899 */ /* 0x000fe200080006ff */
[----:B------:R-:W-:Y:S11]  /*1920*/  BRA.U !UP0, `(.L_x_21) ;  /* 0x0000000108a87547 */ /* 0x000ff6000b800000 */
[----:B------:R-:W-:Y:S01]  /*1930*/  UMOV UR16, URZ ;  /* 0x000000ff00107c82 */ /* 0x000fe20008000000 */
[----:B------:R-:W-:-:S05]  /*1940*/  UMOV UR17, UR6 ;  /* 0x0000000600117c82 */ /* 0x000fca0008000000 */
.L_x_26:
[----:B-1----:R-:W-:Y:S01]  /*1950*/  ULEA UR33, UR17, UR4, 0x3 ;  /* 0x0000000411217291 */ /* 0x002fe2000f8e18ff */
[----:B--2---:R-:W-:Y:S01]  /*1960*/  @!P5 MOV R3, 0x2800 ;  /* 0x000028000003d802 */ /* 0x004fe20000000f00 */
[----:B--2---:R-:W-:Y:S10]  /*1970*/  @P0 BRA `(.L_x_22) ;  /* 0x00000000000c0947 */ /* 0x004ff40003800000 */
[----:B------:R-:W-:-:S04]  /*1980*/  SHF.L.U32 R4, R17, 0x1f, RZ ;  /* 0x0000001f11047819 */ /* 0x000fc800000006ff */
[----:B------:R-:W2:Y:S02]  /*1990*/  SYNCS.PHASECHK.TRANS64.TRYWAIT P0, [UR33+0xa0], R4 ;  /* 0x0000a004ff0075a7 */ /* 0x000ea40008001121 */
[----:B--2---:R-:W-:Y:S05]  /*19a0*/  @!P0 BRA `(.L_x_23) ;  /* 0x00000080001c8947 */ /* 0x004fea0003800000 */
.L_x_22:
[----:B------:R2:W-:Y:S01]  /*19b0*/  @!P5 SYNCS.ARRIVE.TRANS64 RZ, [UR33], R3 ;  /* 0x00000003ffffd9a7 */ /* 0x0005e20008000021 */
[----:B------:R-:W-:Y:S04]  /*19c0*/  BSSY.RECONVERGENT B0, `(.L_x_24) ;  /* 0x0000003000007945 */ /* 0x000fe80003800200 */
[----:B------:R-:W-:Y:S05]  /*19d0*/  @P4 BRA `(.L_x_25) ;  /* 0x0000000000044947 */ /* 0x000fea0003800000 */
[----:B------:R-:W-:Y:S05]  /*19e0*/  BPT.TRAP 0x1 ;  /* 0x000000040000795c */ /* 0x000fea0000300000 */
.L_x_25:
[----:B------:R-:W-:Y:S05]  /*19f0*/  BSYNC.RECONVERGENT B0 ;  /* 0x0000000000007941 */ /* 0x000fea0003800200 */
.L_x_24:
[----:B------:R-:W-:Y:S02]  /*1a00*/  UIADD3 UR6, UPT, UPT, UR17, 0x1, URZ ;  /* 0x0000000111067890 */ /* 0x000fe4000fffe0ff */
[----:B------:R-:W-:Y:S02]  /*1a10*/  ULEA UR32, UR17, UR4, 0xb ;  /* 0x0000000411207291 */ /* 0x000fe4000f8e58ff */
[----:B------:R-:W-:Y:S02]  /*1a20*/  UISETP.NE.AND UP0, UPT, UR6, 0x14, UPT ;  /* 0x000000140600788c */ /* 0x000fe4000bf05270 */
[----:B------:R-:W-:Y:S02]  /*1a30*/  UIADD3 UR26, UP1, UPT, UR22, 0x80, URZ ;  /* 0x00000080161a7890 */ /* 0x000fe4000ff3e0ff */
[----:B------:R-:W-:Y:S02]  /*1a40*/  USEL UR9, URZ, 0x1, UP0 ;  /* 0x00000001ff097887 */ /* 0x000fe40008000000 */
[----:B------:R-:W-:-:S02]  /*1a50*/  USEL UR6, UR6, URZ, UP0 ;  /* 0x000000ff06067287 */ /* 0x000fc40008000000 */
[----:B------:R-:W-:Y:S02]  /*1a60*/  UIADD3 UR20, UP0, UPT, UR22, 0x180, URZ ;  /* 0x0000018016147890 */ /* 0x000fe4000ff1e0ff */
[----:B------:R-:W-:Y:S01]  /*1a70*/  ULEA UR8, UR6, UR4, 0x3 ;  /* 0x0000000406087291 */ /* 0x000fe2000f8e18ff */
[----:B------:R-:W-:Y:S01]  /*1a80*/  LOP3.LUT R17, R17, UR9, RZ, 0x3c, !PT ;  /* 0x0000000911117c12 */ /* 0x000fe2000f8e3cff */
[----:B------:R-:W-:Y:S02]  /*1a90*/  USHF.L.U32 UR34, UR16, 0x5, URZ ;  /* 0x0000000510227899 */ /* 0x000fe400080006ff */
[----:B------:R-:W-:Y:S01]  /*1aa0*/  UIADD3.X UR27, UPT, UPT, URZ, UR23, URZ, UP1, !UPT ;  /* 0x00000017ff1b7290 */ /* 0x000fe20008ffe4ff */
[----:B-1----:R-:W-:Y:S01]  /*1ab0*/  SHF.L.U32 R2, R17, 0x1f, RZ ;  /* 0x0000001f11027819 */ /* 0x002fe200000006ff */
[----:B------:R-:W-:Y:S02]  /*1ac0*/  UIADD3 UR32, UPT, UPT, UR32, 0x6600, URZ ;  /* 0x0000660020207890 */ /* 0x000fe4000fffe0ff */
[----:B------:R-:W-:Y:S01]  /*1ad0*/  UIADD3.X UR21, UPT, UPT, URZ, UR23, URZ, UP0, !UPT ;  /* 0x00000017ff157290 */ /* 0x000fe200087fe4ff */
[----:B------:R1:W1:Y:S01]  /*1ae0*/  SYNCS.PHASECHK.TRANS64.TRYWAIT P0, [UR8+0xa0], R2 ;  /* 0x0000a002ff0075a7 */ /* 0x0002620008001108 */
[----:B------:R-:W-:Y:S01]  /*1af0*/  ULEA UR8, UR17, UR4, 0xd ;  /* 0x0000000411087291 */ /* 0x000fe2000f8e68ff */
[----:B------:R-:W-:Y:S01]  /*1b00*/  UMOV UR18, 0x0 ;  /* 0x0000000000127882 */ /* 0x000fe20000000000 */
[----:B------:R-:W-:-:S02]  /*1b10*/  UMOV UR19, 0x10000000 ;  /* 0x1000000000137882 */ /* 0x000fc40000000000 */
[----:B------:R-:W-:Y:S01]  /*1b20*/  UIADD3 UR8, UPT, UPT, UR8, 0x10600, URZ ;  /* 0x0001060008087890 */ /* 0x000fe2000fffe0ff */
[----:B------:R1:W-:Y:S01]  /*1b30*/  UTMALDG.3D [UR32], [UR26], desc[UR18] ;  /* 0x000012201a0075b4 */ /* 0x0003e20008011000 */
[----:B------:R-:W-:Y:S01]  /*1b40*/  UMOV UR12, UR36 ;  /* 0x00000024000c7c82 */ /* 0x000fe20008000000 */
[----:B------:R-:W-:Y:S01]  /*1b50*/  UMOV UR9, UR33 ;  /* 0x0000002100097c82 */ /* 0x000fe20008000000 */
[----:B------:R-:W-:Y:S01]  /*1b60*/  UMOV UR10, UR34 ;  /* 0x00000022000a7c82 */ /* 0x000fe20008000000 */
[----:B------:R-:W-:Y:S01]  /*1b70*/  UIADD3 UR16, UPT, UPT, UR16, 0x1, URZ ;  /* 0x0000000110107890 */ /* 0x000fe2000fffe0ff */
[----:B------:R-:W-:Y:S01]  /*1b80*/  UMOV UR24, UR5 ;  /* 0x0000000500187c82 */ /* 0x000fe20008000000 */
[----:B------:R-:W-:Y:S02]  /*1b90*/  UMOV UR17, UR6 ;  /* 0x0000000600117c82 */ /* 0x000fe40008000000 */
[----:B------:R1:W-:Y:S01]  /*1ba0*/  UTMALDG.3D [UR8], [UR20], desc[UR18] ;  /* 0x00001208140075b4 */ /* 0x0003e20008011000 */
[----:B------:R-:W-:-:S09]  /*1bb0*/  UISETP.NE.AND UP0, UPT, UR16, UR5, UPT ;  /* 0x000000051000728c */ /* 0x000fd2000bf05270 */
[----:B------:R-:W-:Y:S05]  /*1bc0*/  BRA.U UP0, `(.L_x_26) ;  /* 0xfffffffd00607547 */ /* 0x000fea000b83ffff */
.L_x_21:
[----:B-1----:R-:W-:Y:S01]  /*1bd0*/  ULEA UR8, UR6, UR4, 0x3 ;  /* 0x0000000406087291 */ /* 0x002fe2000f8e18ff */
[----:B------:R-:W-:Y:S01]  /*1be0*/  SHF.L.U32 R2, R17, 0x1f, RZ ;  /* 0x0000001f11027819 */ /* 0x000fe200000006ff */
[----:B------:R-:W-:Y:S01]  /*1bf0*/  @!P1 SYNCS.ARRIVE.TRANS64.A1T0 RZ, [UR4+0x188], RZ ;  /* 0x000188ffffff99a7 */ /* 0x000fe20008100004 */
[----:B------:R-:W-:-:S06]  /*1c00*/  UISETP.GT.AND UP0, UPT, UR15, UR14, UPT ;  /* 0x0000000e0f00728c */ /* 0x000fcc000bf04270 */
[----:B--2---:R1:W2:Y:S03]  /*1c10*/  SYNCS.PHASECHK.TRANS64.TRYWAIT P0, [UR8+0xa0], R2 ;  /* 0x0000a002ff0075a7 */ /* 0x0042a60008001108 */
[----:B------:R-:W-:Y:S05]  /*1c20*/  BRA.U !UP0, `(.L_x_27) ;  /* 0x0000000108ac7547 */ /* 0x000fea000b800000 */
[----:B------:R-:W-:Y:S01]  /*1c30*/  UIADD3 UR21, UPT, UPT, UR7, UR24, URZ ;  /* 0x0000001807157290 */ /* 0x000fe2000fffe0ff */
[----:B------:R-:W-:-:S11]  /*1c40*/  UMOV UR25, UR6 ;  /* 0x0000000600197c82 */ /* 0x000fd60008000000 */
.L_x_32:
[----:B-1----:R-:W-:Y:S01]  /*1c50*/  ULEA UR17, UR25, UR4, 0x3 ;  /* 0x0000000419117291 */ /* 0x002fe2000f8e18ff */
[----:B--2---:R-:W-:Y:S01]  /*1c60*/  @!P5 MOV R3, 0x2800 ;  /* 0x000028000003d802 */ /* 0x004fe20000000f00 */
[----:B--2---:R-:W-:Y:S10]  /*1c70*/  @P0 BRA `(.L_x_28) ;  /* 0x00000000000c0947 */ /* 0x004ff40003800000 */
[----:B------:R-:W-:-:S04]  /*1c80*/  SHF.L.U32 R4, R17, 0x1f, RZ ;  /* 0x0000001f11047819 */ /* 0x000fc800000006ff */
[----:B------:R-:W2:Y:S02]  /*1c90*/  SYNCS.PHASECHK.TRANS64.TRYWAIT P0, [UR17+0xa0], R4 ;  /* 0x0000a004ff0075a7 */ /* 0x000ea40008001111 */
[----:B--2---:R-:W-:Y:S05]  /*1ca0*/  @!P0 BRA `(.L_x_29) ;  /* 0x0000007c00748947 */ /* 0x004fea0003800000 */
.L_x_28:
[----:B------:R2:W-:Y:S01]  /*1cb0*/  @!P5 SYNCS.ARRIVE.TRANS64 RZ, [UR17], R3 ;  /* 0x00000003ffffd9a7 */ /* 0x0005e20008000011 */
[----:B------:R-:W-:Y:S04]  /*1cc0*/  BSSY.RECONVERGENT B0, `(.L_x_30) ;  /* 0x0000003000007945 */ /* 0x000fe80003800200 */
[----:B------:R-:W-:Y:S05]  /*1cd0*/  @P4 BRA `(.L_x_31) ;  /* 0x0000000000044947 */ /* 0x000fea0003800000 */
[----:B------:R-:W-:Y:S05]  /*1ce0*/  BPT.TRAP 0x1 ;  /* 0x000000040000795c */ /* 0x000fea0000300000 */
.L_x_31:
[----:B------:R-:W-:Y:S05]  /*1cf0*/  BSYNC.RECONVERGENT B0 ;  /* 0x0000000000007941 */ /* 0x000fea0003800200 */
.L_x_30:
        /* <DEDUP_REMOVED lines=10> */
[----:B------:R-:W-:Y:S01]  /*1da0*/  UIADD3 UR16, UPT, UPT, UR16, 0x6600, URZ ;  /* 0x0000660010107890 */ /* 0x000fe2000fffe0ff */
[----:B-1----:R-:W-:Y:S01]  /*1db0*/  SHF.L.U32 R2, R17, 0x1f, RZ ;  /* 0x0000001f11027819 */ /* 0x002fe200000006ff */
[----:B------:R-:W-:Y:S02]  /*1dc0*/  UIADD3.X UR31, UPT, UPT, URZ, UR23, URZ, UP1, !UPT ;  /* 0x00000017ff1f7290 */ /* 0x000fe40008ffe4ff */
[----:B------:R-:W-:Y:S01]  /*1dd0*/  UIADD3.X UR29, UPT, UPT, URZ, UR23, URZ, UP0, !UPT ;  /* 0x00000017ff1d7290 */ /* 0x000fe200087fe4ff */
[----:B------:R1:W1:Y:S01]  /*1de0*/  SYNCS.PHASECHK.TRANS64.TRYWAIT P0, [UR8+0xa0], R2 ;  /* 0x0000a002ff0075a7 */ /* 0x0002620008001108 */
[----:B------:R-:W-:Y:S01]  /*1df0*/  ULEA UR8, UR25, UR4, 0xd ;  /* 0x0000000419087291 */ /* 0x000fe2000f8e68ff */
[----:B------:R-:W-:Y:S01]  /*1e00*/  UMOV UR26, 0x0 ;  /* 0x00000000001a7882 */ /* 0x000fe20000000000 */
[----:B------:R-:W-:-:S02]  /*1e10*/  UMOV UR27, 0x10000000 ;  /* 0x10000000001b7882 */ /* 0x000fc40000000000 */
[----:B------:R-:W-:Y:S01]  /*1e20*/  UIADD3 UR8, UPT, UPT, UR8, 0x10600, URZ ;  /* 0x0001060008087890 */ /* 0x000fe2000fffe0ff */
[----:B------:R-:W-:Y:S01]  /*1e30*/  UMOV UR19, UR35 ;  /* 0x0000002300137c82 */ /* 0x000fe20008000000 */
[----:B------:R-:W-:Y:S01]  /*1e40*/  UMOV UR20, UR36 ;  /* 0x0000002400147c82 */ /* 0x000fe20008000000 */
[----:B------:R-:W-:Y:S01]  /*1e50*/  UMOV UR12, UR36 ;  /* 0x00000024000c7c82 */ /* 0x000fe20008000000 */
[----:B------:R-:W-:Y:S01]  /*1e60*/  UMOV UR9, UR17 ;  /* 0x0000001100097c82 */ /* 0x000fe20008000000 */
[----:B------:R-:W-:Y:S01]  /*1e70*/  UMOV UR10, UR18 ;  /* 0x00000012000a7c82 */ /* 0x000fe20008000000 */
[----:B------:R1:W-:Y:S01]  /*1e80*/  UTMALDG.3D [UR16], [UR30], desc[UR26] ;  /* 0x00001a101e0075b4 */ /* 0x0003e20008011000 */
[----:B------:R-:W-:Y:S01]  /*1e90*/  UIADD3 UR24, UPT, UPT, UR24, 0x1, URZ ;  /* 0x0000000118187890 */ /* 0x000fe2000fffe0ff */
[----:B------:R-:W-:-:S03]  /*1ea0*/  UMOV UR25, UR6 ;  /* 0x0000000600197c82 */ /* 0x000fc60008000000 */
[----:B------:R-:W-:Y:S01]  /*1eb0*/  UISETP.NE.AND UP0, UPT, UR24, UR21, UPT ;  /* 0x000000151800728c */ /* 0x000fe2000bf05270 */
[----:B------:R1:W-:Y:S08]  /*1ec0*/  UTMALDG.3D [UR8], [UR28], desc[UR26] ;  /* 0x00001a081c0075b4 */ /* 0x0003f00008011000 */
[----:B------:R-:W-:Y:S05]  /*1ed0*/  BRA.U UP0, `(.L_x_32) ;  /* 0xfffffffd005c7547 */ /* 0x000fea000b83ffff */
.L_x_27:
[C---:B-1----:R-:W-:Y:S01]  /*1ee0*/  LEA R2, R16.reuse, UR4, 0x3 ;  /* 0x0000000410027c11 */ /* 0x042fe2000f8e18ff */
[----:B------:R-:W-:Y:S01]  /*1ef0*/  NOP ;  /* 0x0000000000007918 */ /* 0x000fe20000000000 */
[----:B--2---:R-:W-:Y:S02]  /*1f00*/  SHF.L.U32 R3, R13, 0x1f, RZ ;  /* 0x0000001f0d037819 */ /* 0x004fe400000006ff */
[----:B------:R-:W-:Y:S02]  /*1f10*/  LEA R4, R16, UR4, 0x4 ;  /* 0x0000000410047c11 */ /* 0x000fe4000f8e20ff */
[----:B------:R-:W1:Y:S02]  /*1f20*/  SYNCS.PHASECHK.TRANS64.TRYWAIT P0, [R2+URZ+0x190], R3 ;  /* 0x00019003020075a7 */ /* 0x000e6400080011ff */
[----:B-1----:R-:W-:Y:S05]  /*1f30*/  @!P0 BRA `(.L_x_33) ;  /* 0x0000007800e88947 */ /* 0x002fea0003800000 */
.L_x_145:
[----:B------:R-:W2:Y:S01]  /*1f40*/  LDS.128 R4, [R4+0x220] ;  /* 0x0002200004047984 */ /* 0x000ea20000000c00 */
[----:B---3--:R-:W-:Y:S01]  /*1f50*/  ISETP.GE.AND P0, PT, R40, 0x1, PT ;  /* 0x000000012800780c */ /* 0x008fe20003f06270 */
[----:B-1----:R-:W-:Y:S01]  /*1f60*/  VIADD R2, R2, 0x1a0 ;  /* 0x000001a002027836 */ /* 0x002fe20000000000 */
[----:B------:R-:W-:Y:S01]  /*1f70*/  @!PT LDS RZ, [RZ] ;  /* 0x00000000fffff984 */ /* 0x000fe20000000800 */
[----:B------:R-:W-:Y:S01]  /*1f80*/  @!PT LDS RZ, [RZ] ;  /* 0x00000000fffff984 */ /* 0x000fe20000000800 */
[----:B------:R-:W-:Y:S01]  /*1f90*/  @!PT LDS RZ, [RZ] ;  /* 0x00000000fffff984 */ /* 0x000fe20000000800 */
[----:B------:R-:W-:Y:S01]  /*1fa0*/  @!PT LDS RZ, [RZ] ;  /* 0x00000000fffff984 */ /* 0x000fe20000000800 */
[----:B------:R1:W-:Y:S06]  /*1fb0*/  MEMBAR.ALL.CTA ;  /* 0x0000000000007992 */ /* 0x0003ec0000008000 */
[----:B-1----:R-:W1:Y:S01]  /*1fc0*/  FENCE.VIEW.ASYNC.S ;  /* 0x00000000000073c6 */ /* 0x002e620000000000 */
[----:B------:R-:W-:-:S04]  /*1fd0*/  PRMT R2, RZ, 0x654, R2 ;  /* 0x00000654ff027816 */ /* 0x000fc80000000002 */
[----:B-1----:R1:W-:Y:S01]  /*1fe0*/  SYNCS.ARRIVE.TRANS64.RED.A1T0 RZ, [R2+URZ], RZ ;  /* 0x000000ff02ff79a7 */ /* 0x0023e200081004ff */
[----:B--2---:R-:W-:-:S13]  /*1ff0*/  LOP3.LUT P2, RZ, R6, 0x1, RZ, 0xc0, !PT ;  /* 0x0000000106ff7812 */ /* 0x004fda000784c0ff */
[----:B------:R-:W-:Y:S01]  /*2000*/  @P2 SHF.R.U32.HI R3, RZ, 0x10, R5 ;  /* 0x00000010ff032819 */ /* 0x000fe20000011605 */
[----:B------:R-:W-:Y:S01]  /*2010*/  VOTEU.ANY UP0, P2 ;  /* 0x0000000000ff7886 */ /* 0x000fe20001000100 */
[----:B------:R-:W-:Y:S02]  /*2020*/  @P2 MOV R10, R4 ;  /* 0x00000004000a2202 */ /* 0x000fe40000000f00 */
[----:B------:R-:W-:Y:S02]  /*2030*/  @P2 R2UR.BROADCAST UR8, R3 ;  /* 0x00000000030822ca */ /* 0x000fe400008e0000 */
[----:B------:R-:W-:-:S11]  /*2040*/  @P2 LOP3.LUT R9, R5, 0xffff, RZ, 0xc0, !PT ;  /* 0x0000ffff05092812 */ /* 0x000fd600078ec0ff */
[----:B------:R-:W-:Y:S01]  /*2050*/  @UP0 UMOV UR36, UR8 ;  /* 0x0000000800240c82 */ /* 0x000fe20008000000 */
[----:B-1----:R-:W-:Y:S05]  /*2060*/  @!P0 BRA `(.L_x_34) ;  /* 0x0000000000b88947 */ /* 0x002fea0003800000 */
[----:B------:R-:W4:Y:S01]  /*2070*/  LDC.64 R4, c[0x0][0xb18] ;  /* 0x0002c600ff047b82 */ /* 0x000f220000000a00 */
[----:B------:R-:W-:-:S07]  /*2080*/  ISETP.NE.AND P3, PT, R40, 0x1, PT ;  /* 0x000000012800780c */ /* 0x000fce0003f65270 */
[----:B------:R-:W1:Y:S08]  /*2090*/  LDC.64 R6, c[0x0][0xb10] ;  /* 0x0002c400ff067b82 */ /* 0x000e700000000a00 */
[----:B------:R-:W2:Y:S08]  /*20a0*/  LDC R14, c[0x0][0xb20] ;  /* 0x0002c800ff0e7b82 */ /* 0x000eb00000000800 */
[----:B------:R-:W3:Y:S01]  /*20b0*/  LDC R15, c[0x0][0xb0c] ;  /* 0x0002c300ff0f7b82 */ /* 0x000ee20000000800 */
[----:B----4-:R-:W-:Y:S01]  /*20c0*/  IMAD.HI.U32 R19, R0, R5, RZ ;  /* 0x0000000500137227 */ /* 0x010fe200078e00ff */
[----:B------:R-:W-:-:S03]  /*20d0*/  ISETP.NE.AND P0, PT, R4, 0x1, PT ;  /* 0x000000010400780c */ /* 0x000fc60003f05270 */
[----:B------:R-:W-:-:S03]  /*20e0*/  IMAD.HI.U32 R5, R9, R5, RZ ;  /* 0x0000000509057227 */ /* 0x000fc600078e00ff */
[----:B------:R-:W4:Y:S01]  /*20f0*/  LDC.64 R2, c[0x0][0xb28] ;  /* 0x0002ca00ff027b82 */ /* 0x000f220000000a00 */
[----:B-1----:R-:W-:-:S04]  /*2100*/  IMAD.HI.U32 R20, R8, R6, RZ ;  /* 0x0000000608147227 */ /* 0x002fc800078e00ff */
[----:B------:R-:W-:Y:S01]  /*2110*/  IMAD.HI.U32 R21, R10, R6, RZ ;  /* 0x000000060a157227 */ /* 0x000fe200078e00ff */
[----:B------:R-:W-:Y:S02]  /*2120*/  SHF.R.U32.HI R20, RZ, R7, R20 ;  /* 0x00000007ff147219 */ /* 0x000fe40000011614 */
[-C--:B--2---:R-:W-:Y:S02]  /*2130*/  SHF.R.U32.HI R19, RZ, R14.reuse, R19 ;  /* 0x0000000eff137219 */ /* 0x084fe40000011613 */
[----:B------:R-:W-:Y:S02]  /*2140*/  SHF.R.U32.HI R5, RZ, R14, R5 ;  /* 0x0000000eff057219 */ /* 0x000fe40000011605 */
[----:B------:R-:W-:Y:S02]  /*2150*/  SEL R19, R0, R19, !P0 ;  /* 0x0000001300137207 */ /* 0x000fe40004000000 */
[----:B------:R-:W-:Y:S02]  /*2160*/  SHF.R.U32.HI R21, RZ, R7, R21 ;  /* 0x00000007ff157219 */ /* 0x000fe40000011615 */
[----:B---3--:R-:W-:-:S02]  /*2170*/  ISETP.NE.AND P1, PT, R15, 0x1, PT ;  /* 0x000000010f00780c */ /* 0x008fc40003f25270 */
[----:B------:R-:W-:Y:S02]  /*2180*/  SEL R5, R9, R5, !P0 ;  /* 0x0000000509057207 */ /* 0x000fe40004000000 */
[----:B------:R-:W-:Y:S02]  /*2190*/  SEL R20, R8, R20, !P1 ;  /* 0x0000001408147207 */ /* 0x000fe40004800000 */
[----:B------:R-:W-:Y:S01]  /*21a0*/  SEL R21, R10, R21, !P1 ;  /* 0x000000150a157207 */ /* 0x000fe20004800000 */
[----:B----4-:R-:W-:-:S04]  /*21b0*/  IMAD.HI.U32 R18, R19, R2, RZ ;  /* 0x0000000213127227 */ /* 0x010fc800078e00ff */
        /* <DEDUP_REMOVED lines=10> */
[----:B------:R-:W-:-:S04]  /*2260*/  @!P0 IMAD.HI.U32 R7, R21, R2, RZ ;  /* 0x0000000215078227 */ /* 0x000fc800078e00ff */
[----:B------:R-:W-:Y:S01]  /*2270*/  IMAD.MOV R2, RZ, RZ, -R6 ;  /* 0x000000ffff027224 */ /* 0x000fe200078e0a06 */
[----:B------:R-:W-:Y:S02]  /*2280*/  @!P0 SHF.R.U32.HI R3, RZ, R3, R7 ;  /* 0x00000003ff038219 */ /* 0x000fe40000011607 */
[----:B------:R-:W-:Y:S01]  /*2290*/  IADD3 R7, PT, PT, -R5, RZ, RZ ;  /* 0x000000ff05077210 */ /* 0x000fe20007ffe1ff */
[----:B------:R-:W-:Y:S01]  /*22a0*/  IMAD R2, R40, R2, R5 ;  /* 0x0000000228027224 */ /* 0x000fe200078e0205 */
        /* <DEDUP_REMOVED lines=10> */
.L_x_34:
[----:B------:R-:W1:Y:S02]  /*2350*/  LDCU UR8, c[0x0][0xb30] ;  /* 0x00016600ff0877ac */ /* 0x000e640008000800 */
[----:B-1----:R-:W-:-:S09]  /*2360*/  UISETP.NE.AND UP0, UPT, UR8, 0x1, UPT ;  /* 0x000000010800788c */ /* 0x002fd2000bf05270 */
[----:B------:R-:W-:Y:S05]  /*2370*/  BRA.U UP0, `(.L_x_35) ;  /* 0x0000000100407547 */ /* 0x000fea000b800000 */
[----:B------:R-:W1:Y:S08]  /*2380*/  LDC.64 R4, c[0x0][0xb10] ;  /* 0x0002c400ff047b82 */ /* 0x000e700000000a00 */
[----:B------:R-:W2:Y:S08]  /*2390*/  LDC.64 R2, c[0x0][0xb18] ;  /* 0x0002c600ff027b82 */ /* 0x000eb00000000a00 */
[----:B------:R-:W3:Y:S08]  /*23a0*/  LDC R6, c[0x0][0xb20] ;  /* 0x0002c800ff067b82 */ /* 0x000ef00000000800 */
[----:B------:R-:W4:Y:S01]  /*23b0*/  LDC R7, c[0x0][0xb0c] ;  /* 0x0002c300ff077b82 */ /* 0x000f220000000800 */
[----:B-1----:R-:W-:-:S05]  /*23c0*/  IMAD.HI.U32 R4, R10, R4, RZ ;  /* 0x000000040a047227 */ /* 0x002fca00078e00ff */
[----:B------:R-:W-:Y:S01]  /*23d0*/  SHF.R.U32.HI R4, RZ, R5, R4 ;  /* 0x00000005ff047219 */ /* 0x000fe20000011604 */
[----:B--2---:R-:W-:Y:S01]  /*23e0*/  IMAD.HI.U32 R3, R9, R3, RZ ;  /* 0x0000000309037227 */ /* 0x004fe200078e00ff */
[----:B------:R-:W-:-:S04]  /*23f0*/  ISETP.NE.AND P0, PT, R2, 0x1, PT ;  /* 0x000000010200780c */ /* 0x000fc80003f05270 */
[----:B---3--:R-:W-:-:S04]  /*2400*/  SHF.R.U32.HI R3, RZ, R6, R3 ;  /* 0x00000006ff037219 */ /* 0x008fc80000011603 */
[----:B------:R-:W-:Y:S02]  /*2410*/  SEL R3, R9, R3, !P0 ;  /* 0x0000000309037207 */ /* 0x000fe40004000000 */
[----:B----4-:R-:W-:-:S04]  /*2420*/  ISETP.NE.AND P1, PT, R7, 0x1, PT ;  /* 0x000000010700780c */ /* 0x010fc80003f25270 */
[----:B------:R-:W-:-:S05]  /*2430*/  SEL R4, R10, R4, !P1 ;  /* 0x000000040a047207 */ /* 0x000fca0004800000 */
[----:B------:R-:W-:Y:S02]  /*2440*/  IMAD.IADD R5, R3, 0x1, -R4 ;  /* 0x0000000103057824 */ /* 0x000fe400078e0a04 */
[----:B------:R-:W-:Y:S02]  /*2450*/  IMAD.IADD R3, R4, 0x1, -R3 ;  /* 0x0000000104037824 */ /* 0x000fe400078e0a03 */
[----:B------:R-:W-:Y:S02]  /*2460*/  IMAD R10, R5, R7, R10 ;  /* 0x00000007050a7224 */ /* 0x000fe400078e020a */
[----:B------:R-:W-:-:S07]  /*2470*/  IMAD R9, R3, R2, R9 ;  /* 0x0000000203097224 */ /* 0x000fce00078e0209 */
.L_x_35:
[----:B------:R-:W-:Y:S01]  /*2480*/  VIADD R16, R16, 0x1 ;  /* 0x0000000110107836 */ /* 0x000fe20000000000 */
[----:B------:R-:W-:Y:S01]  /*2490*/  PLOP3.LUT P1, PT, PT, PT, PT, 0x80, 0x8 ;  /* 0x000000000008781c */ /* 0x000fe20003f2f070 */
[----:B------:R-:W-:Y:S02]  /*24a0*/  IMAD.IADD R15, R10, 0x1, R95 ;  /* 0x000000010a0f7824 */ /* 0x000fe400078e025f */
[----:B------:R-:W-:Y:S01]  /*24b0*/  IMAD.IADD R14, R9, 0x1, R94 ;  /* 0x00000001090e7824 */ /* 0x000fe200078e025e */
[----:B------:R-:W-:-:S04]  /*24c0*/  ISETP.NE.AND P0, PT, R16, 0x2, PT ;  /* 0x000000021000780c */ /* 0x000fc80003f05270 */
[----:B------:R-:W-:Y:S02]  /*24d0*/  SEL R2, RZ, 0x1, P0 ;  /* 0x00000001ff027807 */ /* 0x000fe40000000000 */
[----:B------:R-:W-:Y:S02]  /*24e0*/  SEL R16, R16, RZ, P0 ;  /* 0x000000ff10107207 */ /* 0x000fe40000000000 */
[----:B------:R-:W-:Y:S01]  /*24f0*/  LOP3.LUT R13, R13, R2, RZ, 0x3c, !PT ;  /* 0x000000020d0d7212 */ /* 0x000fe200078e3cff */
[----:B------:R-:W-:Y:S06]  /*2500*/  @P2 BRA `(.L_x_36) ;  /* 0xfffffff000982947 */ /* 0x000fec000383ffff */
[----:B------:R-:W-:Y:S01]  /*2510*/  UIADD3 UR4, UPT, UPT, UR4, 0xa0, URZ ;  /* 0x000000a004047890 */ /* 0x000fe2000fffe0ff */
[----:B------:R-:W-:-:S03]  /*2520*/  SHF.L.U32 R2, R17, 0x1f, RZ ;  /* 0x0000001f11027819 */ /* 0x000fc600000006ff */
[----:B------:R-:W-:-:S09]  /*2530*/  ULEA UR5, UR6, UR4, 0x3 ;  /* 0x0000000406057291 */ /* 0x000fd2000f8e18ff */
[----:B------:R-:W1:Y:S02]  /*2540*/  SYNCS.PHASECHK.TRANS64.TRYWAIT P0, [UR5], R2 ;  /* 0x00000002ff0075a7 */ /* 0x000e640008001105 */
[----:B-1----:R-:W-:Y:S05]  /*2550*/  @!P0 BRA `(.L_x_37) ;  /* 0x0000007400748947 */ /* 0x002fea0003800000 */
.L_x_147:
[----:B------:R-:W-:-:S04]  /*2560*/  UIADD3 UR6, UPT, UPT, UR6, 0x1, URZ ;  /* 0x0000000106067890 */ /* 0x000fc8000fffe0ff */
[----:B------:R-:W-:-:S04]  /*2570*/  UISETP.NE.AND UP0, UPT, UR6, 0x14, UPT ;  /* 0x000000140600788c */ /* 0x000fc8000bf05270 */
[----:B------:R-:W-:Y:S02]  /*2580*/  USEL UR7, URZ, 0x1, UP0 ;  /* 0x00000001ff077887 */ /* 0x000fe40008000000 */
[----:B------:R-:W-:-:S04]  /*2590*/  USEL UR6, UR6, URZ, UP0 ;  /* 0x000000ff06067287 */ /* 0x000fc80008000000 */
[----:B------:R-:W-:Y:S01]  /*25a0*/  ULEA UR5, UR6, UR4, 0x3 ;  /* 0x0000000406057291 */ /* 0x000fe2000f8e18ff */
[----:B-1----:R-:W-:-:S04]  /*25b0*/  LOP3.LUT R2, R17, UR7, RZ, 0x3c, !PT ;  /* 0x0000000711027c12 */ /* 0x002fc8000f8e3cff */
[----:B------:R-:W-:-:S04]  /*25c0*/  SHF.L.U32 R3, R2, 0x1f, RZ ;  /* 0x0000001f02037819 */ /* 0x000fc800000006ff */
[----:B------:R-:W1:Y:S02]  /*25d0*/  SYNCS.PHASECHK.TRANS64.TRYWAIT P0, [UR5], R3 ;  /* 0x00000003ff0075a7 */ /* 0x000e640008001105 */
[----:B-1----:R-:W-:Y:S05]  /*25e0*/  @!P0 BRA `(.L_x_38) ;  /* 0x0000007400688947 */ /* 0x002fea0003800000 */
.L_x_149:
[----:B------:R-:W-:-:S04]  /*25f0*/  UIADD3 UR6, UPT, UPT, UR6, 0x1, URZ ;  /* 0x0000000106067890 */ /* 0x000fc8000fffe0ff */
[----:B------:R-:W-:-:S04]  /*2600*/  UISETP.NE.AND UP0, UPT, UR6, 0x14, UPT ;  /* 0x000000140600788c */ /* 0x000fc8000bf05270 */
[----:B------:R-:W-:Y:S02]  /*2610*/  USEL UR7, URZ, 0x1, UP0 ;  /* 0x00000001ff077887 */ /* 0x000fe40008000000 */
[----:B------:R-:W-:-:S04]  /*2620*/  USEL UR6, UR6, URZ, UP0 ;  /* 0x000000ff06067287 */ /* 0x000fc80008000000 */
[----:B------:R-:W-:Y:S01]  /*2630*/  ULEA UR5, UR6, UR4, 0x3 ;  /* 0x0000000406057291 */ /* 0x000fe2000f8e18ff */
[----:B------:R-:W-:-:S04]  /*2640*/  LOP3.LUT R2, R2, UR7, RZ, 0x3c, !PT ;  /* 0x0000000702027c12 */ /* 0x000fc8000f8e3cff */
[----:B-1----:R-:W-:-:S04]  /*2650*/  SHF.L.U32 R3, R2, 0x1f, RZ ;  /* 0x0000001f02037819 */ /* 0x002fc800000006ff */
[----:B------:R-:W1:Y:S02]  /*2660*/  SYNCS.PHASECHK.TRANS64.TRYWAIT P0, [UR5], R3 ;  /* 0x00000003ff0075a7 */ /* 0x000e640008001105 */
[----:B-1----:R-:W-:Y:S05]  /*2670*/  @!P0 BRA `(.L_x_39) ;  /* 0x00000074005c8947 */ /* 0x002fea0003800000 */
.L_x_151:
        /* <DEDUP_REMOVED lines=9> */
.L_x_153:
        /* <DEDUP_REMOVED lines=9> */
.L_x_155:
        /* <DEDUP_REMOVED lines=9> */
.L_x_157:
        /* <DEDUP_REMOVED lines=9> */
.L_x_159:
        /* <DEDUP_REMOVED lines=9> */
.L_x_161:
        /* <DEDUP_REMOVED lines=9> */
.L_x_163:
        /* <DEDUP_REMOVED lines=9> */
.L_x_165:
        /* <DEDUP_REMOVED lines=9> */
.L_x_167:
        /* <DEDUP_REMOVED lines=9> */
.L_x_169:
        /* <DEDUP_REMOVED lines=9> */
.L_x_171:
        /* <DEDUP_REMOVED lines=9> */
.L_x_173:
        /* <DEDUP_REMOVED lines=9> */
.L_x_175:
        /* <DEDUP_REMOVED lines=9> */
.L_x_177:
        /* <DEDUP_REMOVED lines=9> */
.L_x_179:
        /* <DEDUP_REMOVED lines=9> */
.L_x_181:
        /* <DEDUP_REMOVED lines=9> */
.L_x_183:
[----:B------:R-:W-:-:S04]  /*2f80*/  UIADD3 UR6, UPT, UPT, UR6, 0x1, URZ ;  /* 0x0000000106067890 */ /* 0x000fc8000fffe0ff */
[----:B------:R-:W-:-:S04]  /*2f90*/  UISETP.NE.AND UP0, UPT, UR6, 0x14, UPT ;  /* 0x000000140600788c */ /* 0x000fc8000bf05270 */
[----:B------:R-:W-:Y:S02]  /*2fa0*/  USEL UR5, URZ, 0x1, UP0 ;  /* 0x00000001ff057887 */ /* 0x000fe40008000000 */
[----:B------:R-:W-:-:S04]  /*2fb0*/  USEL UR6, UR6, URZ, UP0 ;  /* 0x000000ff06067287 */ /* 0x000fc80008000000 */
[----:B------:R-:W-:Y:S01]  /*2fc0*/  ULEA UR6, UR6, UR4, 0x3 ;  /* 0x0000000406067291 */ /* 0x000fe2000f8e18ff */
[----:B------:R-:W-:-:S04]  /*2fd0*/  LOP3.LUT R2, R2, UR5, RZ, 0x3c, !PT ;  /* 0x0000000502027c12 */ /* 0x000fc8000f8e3cff */
[----:B------:R-:W-:Y:S01]  /*2fe0*/  SHF.L.U32 R2, R2, 0x1f, RZ ;  /* 0x0000001f02027819 */ /* 0x000fe200000006ff */
[----:B-1--4-:R-:W-:-:S07]  /*2ff0*/  IMAD.U32 R0, RZ, RZ, UR6 ;  /* 0x00000006ff007e24 */ /* 0x012fce000f8e00ff */
.L_x_56:
[----:B-1----:R1:W2:Y:S02]  /*3000*/  SYNCS.PHASECHK.TRANS64.TRYWAIT P0, [R0+URZ], R2 ;  /* 0x00000002000075a7 */ /* 0x0022a400080011ff */
[----:B--2---:R-:W-:Y:S05]  /*3010*/  @!P0 NANOSLEEP.SYNCS 0x989680 ;  /* 0x009896800000895d */ /* 0x004fea0003900000 */
[----:B------:R-:W2:Y:S02]  /*3020*/  @!P0 SYNCS.PHASECHK.TRANS64 P0, [R0+URZ], R2 ;  /* 0x00000002000085a7 */ /* 0x000ea400080010ff */
[----:B--2---:R-:W-:Y:S05]  /*3030*/  @P0 EXIT ;  /* 0x000000000000094d */ /* 0x004fea0003800000 */
[----:B------:R-:W-:Y:S05]  /*3040*/  BRA `(.L_x_56) ;  /* 0xfffffffc00ec7947 */ /* 0x000fea000383ffff */
.L_x_18:
[----:B------:R-:W-:-:S04]  /*3050*/  UISETP.NE.AND UP1, UPT, UR37, URZ, UPT ;  /* 0x000000ff2500728c */ /* 0x000fc8000bf25270 */
[----:B------:R-:W-:-:S09]  /*3060*/  UISETP.NE.OR UP1, UPT, UR8, 0x1, UP1 ;  /* 0x000000010800788c */ /* 0x000fd20008f25670 */
[----:B------:R-:W-:Y:S05]  /*3070*/  BRA.U UP1, `(.L_x_57) ;  /* 0x0000000501487547 */ /* 0x000fea000b800000 */
[----:B------:R-:W-:Y:S01]  /*3080*/  ISETP.NE.AND P2, PT, R2, RZ, PT ;  /* 0x000000ff0200720c */ /* 0x000fe20003f45270 */
[----:B------:R-:W-:Y:S01]  /*3090*/  IMAD.MOV.U32 R12, RZ, RZ, 0x1 ;  /* 0x00000001ff0c7424 */ /* 0x000fe200078e00ff */
[----:B------:R-:W-:Y:S02]  /*30a0*/  CS2R R10, SRZ ;  /* 0x00000000000a7805 */ /* 0x000fe4000001ff00 */
[----:B------:R-:W-:Y:S01]  /*30b0*/  CS2R R8, SRZ ;  /* 0x0000000000087805 */ /* 0x000fe2000001ff00 */
[----:B------:R-:W-:Y:S01]  /*30c0*/  UMOV UR4, 0x400 ;  /* 0x0000040000047882 */ /* 0x000fe20000000000 */
[----:B------:R-:W-:Y:S01]  /*30d0*/  UMOV UR6, URZ ;  /* 0x000000ff00067c82 */ /* 0x000fe20008000000 */
[----:B------:R-:W-:-:S12]  /*30e0*/  ULEA UR37, UR37, UR4, 0x18 ;  /* 0x0000000425257291 */ /* 0x000fd8000f8ec0ff */
.L_x_61:
[----:B------:R-:W-:Y:S02]  /*30f0*/  LEA R0, R8, UR37, 0x3 ;  /* 0x0000002508007c11 */ /* 0x000fe4000f8e18ff */
[----:B------:R-:W-:-:S03]  /*3100*/  SHF.L.U32 R4, R9, 0x1f, RZ ;  /* 0x0000001f09047819 */ /* 0x000fc600000006ff */
[----:B------:R-:W-:Y:S01]  /*3110*/  VIADD R5, R0, 0x200 ;  /* 0x0000020000057836 */ /* 0x000fe20000000000 */
[----:B------:R-:W1:Y:S02]  /*3120*/  SYNCS.PHASECHK.TRANS64.TRYWAIT P0, [R0+URZ+0x1f0], R4 ;  /* 0x0001f004000075a7 */ /* 0x000e6400080011ff */
[----:B-1----:R-:W-:Y:S05]  /*3130*/  @!P0 BRA `(.L_x_58) ;  /* 0x0000007000448947 */ /* 0x002fea0003800000 */
.L_x_184:
[----:B------:R-:W-:Y:S01]  /*3140*/  ULEA UR5, UR6, UR37, 0x3 ;  /* 0x0000002506057291 */ /* 0x000fe2000f8e18ff */
[----:B-1----:R-:W-:Y:S01]  /*3150*/  PRMT R0, RZ, 0x654, R5 ;  /* 0x00000654ff007816 */ /* 0x002fe20000000005 */
[----:B------:R-:W-:Y:S01]  /*3160*/  @!P2 IMAD.MOV.U32 R4, RZ, RZ, 0x10 ;  /* 0x00000010ff04a424 */ /* 0x000fe200078e00ff */
[----:B------:R-:W-:Y:S01]  /*3170*/  SHF.L.U32 R5, R12, 0x1f, RZ ;  /* 0x0000001f0c057819 */ /* 0x000fe200000006ff */
[----:B------:R-:W-:Y:S01]  /*3180*/  UIADD3 UR4, UPT, UPT, UR5, 0x190, URZ ;  /* 0x0000019005047890 */ /* 0x000fe2000fffe0ff */
[----:B------:R1:W-:Y:S05]  /*3190*/  SYNCS.ARRIVE.TRANS64.RED.A1T0 RZ, [R0+URZ], RZ ;  /* 0x000000ff00ff79a7 */ /* 0x0003ea00081004ff */
[----:B------:R-:W-:Y:S01]  /*31a0*/  IMAD.U32 R6, RZ, RZ, UR4 ;  /* 0x00000004ff067e24 */ /* 0x000fe2000f8e00ff */
[----:B------:R-:W2:Y:S04]  /*31b0*/  SYNCS.PHASECHK.TRANS64.TRYWAIT P0, [UR5+0x1a0], R5 ;  /* 0x0001a005ff0075a7 */ /* 0x000ea80008001105 */
[----:B------:R-:W-:Y:S01]  /*31c0*/  PRMT R6, R2, 0x654, R6 ;  /* 0x0000065402067816 */ /* 0x000fe20000000006 */
[----:B-12---:R-:W-:Y:S06]  /*31d0*/  @!P0 BRA `(.L_x_59) ;  /* 0x0000007000308947 */ /* 0x006fec0003800000 */
.L_x_186:
[----:B------:R-:W-:Y:S01]  /*31e0*/  ULEA UR4, UR6, UR37, 0x4 ;  /* 0x0000002506047291 */ /* 0x000fe2000f8e20ff */
[----:B------:R-:W-:Y:S01]  /*31f0*/  SEL R3, R6, R3, !P2 ;  /* 0x0000000306037207 */ /* 0x000fe20005000000 */
[----:B------:R-:W-:Y:S01]  /*3200*/  UIADD3 UR5, UPT, UPT, UR5, 0x190, URZ ;  /* 0x0000019005057890 */ /* 0x000fe2000fffe0ff */
[----:B-1----:R-:W-:Y:S01]  /*3210*/  LEA R0, R11, UR37, 0x3 ;  /* 0x000000250b007c11 */ /* 0x002fe2000f8e18ff */
[----:B------:R-:W-:Y:S01]  /*3220*/  UIADD3 UR4, UPT, UPT, UR4, 0x220, URZ ;  /* 0x0000022004047890 */ /* 0x000fe2000fffe0ff */
[----:B------:R1:W-:Y:S01]  /*3230*/  @!P2 SYNCS.ARRIVE.TRANS64.RED RZ, [R3+URZ], R4 ;  /* 0x0000000403ffa9a7 */ /* 0x0003e200080004ff */
[----:B------:R-:W-:Y:S01]  /*3240*/  UIADD3 UR6, UPT, UPT, UR6, 0x1, URZ ;  /* 0x0000000106067890 */ /* 0x000fe2000fffe0ff */
[----:B------:R-:W-:-:S03]  /*3250*/  VIADD R8, R8, 0x1 ;  /* 0x0000000108087836 */ /* 0x000fc60000000000 */
[----:B------:R-:W-:Y:S02]  /*3260*/  UISETP.NE.AND UP0, UPT, UR6, 0x2, UPT ;  /* 0x000000020600788c */ /* 0x000fe4000bf05270 */
[----:B------:R-:W-:Y:S01]  /*3270*/  ISETP.NE.AND P0, PT, R8, 0x2, PT ;  /* 0x000000020800780c */ /* 0x000fe20003f05270 */
[----:B------:R-:W-:Y:S06]  /*3280*/  UGETNEXTWORKID.BROADCAST [UR4], [UR5] ;  /* 0x00000000040073ca */ /* 0x000fec0008000100 */
[----:B------:R-:W-:Y:S02]  /*3290*/  USEL UR4, URZ, 0x1, UP0 ;  /* 0x00000001ff047887 */ /* 0x000fe40008000000 */
[----:B------:R-:W-:-:S04]  /*32a0*/  USEL UR6, UR6, URZ, UP0 ;  /* 0x000000ff06067287 */ /* 0x000fc80008000000 */
[----:B------:R-:W-:Y:S02]  /*32b0*/  LOP3.LUT R12, R12, UR4, RZ, 0x3c, !PT ;  /* 0x000000040c0c7c12 */ /* 0x000fe4000f8e3cff */
[----:B-1----:R-:W-:-:S04]  /*32c0*/  SHF.L.U32 R4, R10, 0x1f, RZ ;  /* 0x0000001f0a047819 */ /* 0x002fc800000006ff */
[----:B------:R-:W1:Y:S02]  /*32d0*/  SYNCS.PHASECHK.TRANS64.TRYWAIT P1, [R0+URZ+0x190], R4 ;  /* 0x00019004000075a7 */ /* 0x000e6400080211ff */
[----:B-1----:R-:W-:Y:S05]  /*32e0*/  @!P1 BRA `(.L_x_60) ;  /* 0x0000007000049947 */ /* 0x002fea0003800000 */
.L_x_187:
[C---:B-1----:R-:W-:Y:S01]  /*32f0*/  LEA R4, R11.reuse, UR37, 0x4 ;  /* 0x000000250b047c11 */ /* 0x042fe2000f8e20ff */
[----:B------:R-:W-:Y:S01]  /*3300*/  VIADD R0, R0, 0x1a0 ;  /* 0x000001a000007836 */ /* 0x000fe20000000000 */
[----:B------:R-:W-:Y:S01]  /*3310*/  SEL R8, R8, RZ, P0 ;  /* 0x000000ff08087207 */ /* 0x000fe20000000000 */
[----:B------:R-:W-:-:S03]  /*3320*/  VIADD R11, R11, 0x1 ;  /* 0x000000010b0b7836 */ /* 0x000fc60000000000 */
[----:B------:R-:W1:Y:S01]  /*3330*/  LDS.128 R4, [R4+0x220] ;  /* 0x0002200004047984 */ /* 0x000e620000000c00 */
[----:B------:R-:W-:Y:S02]  /*3340*/  PRMT R0, RZ, 0x654, R0 ;  /* 0x00000654ff007816 */ /* 0x000fe40000000000 */
[C---:B------:R-:W-:Y:S01]  /*3350*/  ISETP.NE.AND P1, PT, R11.reuse, 0x2, PT ;  /* 0x000000020b00780c */ /* 0x040fe20003f25270 */
[----:B------:R-:W-:Y:S01]  /*3360*/  @!PT LDS RZ, [RZ] ;  /* 0x00000000fffff984 */ /* 0x000fe20000000800 */
[----:B------:R-:W-:Y:S01]  /*3370*/  @!PT LDS RZ, [RZ] ;  /* 0x00000000fffff984 */ /* 0x000fe20000000800 */
[----:B------:R-:W-:Y:S01]  /*3380*/  @!PT LDS RZ, [RZ] ;  /* 0x00000000fffff984 */ /* 0x000fe20000000800 */
[----:B------:R-:W-:Y:S01]  /*3390*/  @!PT LDS RZ, [RZ] ;  /* 0x00000000fffff984 */ /* 0x000fe20000000800 */
[----:B------:R2:W-:Y:S06]  /*33a0*/  MEMBAR.ALL.CTA ;  /* 0x0000000000007992 */ /* 0x0005ec0000008000 */
[----:B--2---:R-:W2:Y:S01]  /*33b0*/  FENCE.VIEW.ASYNC.S ;  /* 0x00000000000073c6 */ /* 0x004ea20000000000 */
[----:B------:R-:W-:Y:S01]  /*33c0*/  SEL R11, R11, RZ, P1 ;  /* 0x000000ff0b0b7207 */ /* 0x000fe20000800000 */
[----:B--2---:R2:W-:Y:S01]  /*33d0*/  SYNCS.ARRIVE.TRANS64.RED.A1T0 RZ, [R0+URZ], RZ ;  /* 0x000000ff00ff79a7 */ /* 0x0045e200081004ff */
[----:B-1----:R-:W-:-:S02]  /*33e0*/  LOP3.LUT P3, RZ, R6, 0x1, RZ, 0xc0, !PT ;  /* 0x0000000106ff7812 */ /* 0x002fc4000786c0ff */
[----:B------:R-:W-:-:S04]  /*33f0*/  SEL R4, RZ, 0x1, P1 ;  /* 0x00000001ff047807 */ /* 0x000fc80000800000 */
[----:B------:R-:W-:Y:S02]  /*3400*/  LOP3.LUT R10, R10, R4, RZ, 0x3c, !PT ;  /* 0x000000040a0a7212 */ /* 0x000fe400078e3cff */
[----:B--2---:R-:W-:-:S04]  /*3410*/  SEL R0, RZ, 0x1, P0 ;  /* 0x00000001ff007807 */ /* 0x004fc80000000000 */
[----:B------:R-:W-:Y:S01]  /*3420*/  LOP3.LUT R9, R9, R0, RZ, 0x3c, !PT ;  /* 0x0000000009097212 */ /* 0x000fe200078e3cff */
[----:B------:R-:W-:Y:S06]  /*3430*/  @P3 BRA `(.L_x_61) ;  /* 0xfffffffc002c3947 */ /* 0x000fec000383ffff */
[----:B------:R-:W-:Y:S01]  /*3440*/  ULEA UR5, UR6, UR37, 0x3 ;  /* 0x0000002506057291 */ /* 0x000fe2000f8e18ff */
[----:B------:R-:W-:-:S08]  /*3450*/  SHF.L.U32 R2, R12, 0x1f, RZ ;  /* 0x0000001f0c027819 */ /* 0x000fd000000006ff */
[----:B------:R-:W1:Y:S02]  /*3460*/  SYNCS.PHASECHK.TRANS64 P0, [UR5+0x1a0], R2 ;  /* 0x0001a002ff0075a7 */ /* 0x000e640008001005 */
[----:B-1----:R-:W-:Y:S05]  /*3470*/  @P0 BRA `(.L_x_62) ;  /* 0x0000000000080947 */ /* 0x002fea0003800000 */
[----:B------:R-:W1:Y:S02]  /*3480*/  SYNCS.PHASECHK.TRANS64.TRYWAIT P0, [UR5+0x1a0], R2 ;  /* 0x0001a002ff0075a7 */ /* 0x000e640008001105 */
[----:B-1----:R-:W-:Y:S05]  /*3490*/  @!P0 BRA `(.L_x_63) ;  /* 0x0000006c00ac8947 */ /* 0x002fea0003800000 */
.L_x_62:
[----:B------:R-:W-:-:S04]  /*34a0*/  UIADD3 UR4, UPT, UPT, UR6, 0x1, URZ ;  /* 0x0000000106047890 */ /* 0x000fc8000fffe0ff */
[----:B------:R-:W-:-:S04]  /*34b0*/  UISETP.NE.AND UP0, UPT, UR4, 0x2, UPT ;  /* 0x000000020400788c */ /* 0x000fc8000bf05270 */
[----:B------:R-:W-:Y:S02]  /*34c0*/  USEL UR7, URZ, 0x1, UP0 ;  /* 0x00000001ff077887 */ /* 0x000fe40008000000 */
[----:B------:R-:W-:-:S04]  /*34d0*/  USEL UR4, UR4, URZ, UP0 ;  /* 0x000000ff04047287 */ /* 0x000fc80008000000 */
[----:B------:R-:W-:Y:S01]  /*34e0*/  ULEA UR4, UR4, UR37, 0x3 ;  /* 0x0000002504047291 */ /* 0x000fe2000f8e18ff */
[----:B-1----:R-:W-:-:S04]  /*34f0*/  LOP3.LUT R2, R12, UR7, RZ, 0x3c, !PT ;  /* 0x000000070c027c12 */ /* 0x002fc8000f8e3cff */
[----:B------:R-:W-:-:S04]  /*3500*/  SHF.L.U32 R0, R2, 0x1f, RZ ;  /* 0x0000001f02007819 */ /* 0x000fc800000006ff */
[----:B------:R-:W1:Y:S02]  /*3510*/  SYNCS.PHASECHK.TRANS64 P0, [UR4+0x1a0], R0 ;  /* 0x0001a000ff0075a7 */ /* 0x000e640008001004 */
[----:B-1----:R-:W-:Y:S05]  /*3520*/  @P0 EXIT ;  /* 0x000000000000094d */ /* 0x002fea0003800000 */
[----:B------:R-:W-:Y:S02]  /*3530*/  SHF.L.U32 R2, R2, 0x1f, RZ ;  /* 0x0000001f02027819 */ /* 0x000fe400000006ff */
[----:B------:R-:W-:-:S07]  /*3540*/  MOV R0, UR4 ;  /* 0x0000000400007c02 */ /* 0x000fce0008000f00 */
.L_x_64:
[----:B-1----:R1:W2:Y:S02]  /*3550*/  SYNCS.PHASECHK.TRANS64.TRYWAIT P0, [R0+URZ+0x1a0], R2 ;  /* 0x0001a002000075a7 */ /* 0x0022a400080011ff */
[----:B--2---:R-:W-:Y:S05]  /*3560*/  @!P0 NANOSLEEP.SYNCS 0x989680 ;  /* 0x009896800000895d */ /* 0x004fea0003900000 */
[----:B------:R-:W2:Y:S02]  /*3570*/  @!P0 SYNCS.PHASECHK.TRANS64 P0, [R0+URZ+0x1a0], R2 ;  /* 0x0001a002000085a7 */ /* 0x000ea400080010ff */
[----:B--2---:R-:W-:Y:S05]  /*3580*/  @P0 EXIT ;  /* 0x000000000000094d */ /* 0x004fea0003800000 */
[----:B------:R-:W-:Y:S05]  /*3590*/  BRA `(.L_x_64) ;  /* 0xfffffffc00ec7947 */ /* 0x000fea000383ffff */
.L_x_57:
[----:B------:R-:W-:-:S09]  /*35a0*/  UISETP.NE.AND UP1, UPT, UR8, URZ, UPT ;  /* 0x000000ff0800728c */ /* 0x000fd2000bf25270 */
[----:B------:R-:W-:Y:S05]  /*35b0*/  BRA.U UP1, `(.L_x_65) ;  /* 0x0000000d01787547 */ /* 0x000fea000b800000 */
[----:B------:R-:W-:Y:S01]  /*35c0*/  UMOV UR4, 0x40 ;  /* 0x0000004000047882 */ /* 0x000fe20000000000 */
[----:B------:R-:W-:Y:S01]  /*35d0*/  NOP ;  /* 0x0000000000007918 */ /* 0x000fe20000000000 */
[----:B------:R-:W-:Y:S01]  /*35e0*/  ULEA UR4, UR37, UR4, 0x18 ;  /* 0x0000000425047291 */ /* 0x000fe2000f8ec0ff */
[----:B------:R-:W-:Y:S02]  /*35f0*/  UMOV UR5, 0x400 ;  /* 0x0000040000057882 */ /* 0x000fe40000000000 */
[----:B------:R-:W-:-:S06]  /*3600*/  ULEA UR37, UR37, UR5, 0x18 ;  /* 0x0000000525257291 */ /* 0x000fcc000f8ec0ff */
[----:B------:R-:W1:Y:S02]  /*3610*/  LDS.U8 R0, [UR4+0x1c] ;  /* 0x00001c04ff007984 */ /* 0x000e640008000000 */
[----:B-1----:R-:W-:-:S13]  /*3620*/  ISETP.NE.AND P0, PT, R0, RZ, PT ;  /* 0x000000ff0000720c */ /* 0x002fda0003f05270 */
[----:B------:R-:W-:Y:S05]  /*3630*/  @P0 BRA `(.L_x_66) ;  /* 0x0000000000580947 */ /* 0x000fea0003800000 */
[----:B------:R-:W-:-:S13]  /*3640*/  ELECT P0, URZ, PT ;  /* 0x0000000000ff782f */ /* 0x000fda0003800000 */
[----:B------:R-:W-:Y:S05]  /*3650*/  @!P0 BRA `(.L_x_67) ;  /* 0x0000000000608947 */ /* 0x000fea0003800000 */
[----:B------:R-:W-:Y:S01]  /*3660*/  UMOV UR5, 0x10 ;  /* 0x0000001000057882 */ /* 0x000fe20000000000 */
[----:B------:R-:W-:Y:S01]  /*3670*/  HFMA2 R0, -RZ, RZ, 0, 5.9604644775390625e-08 ;  /* 0x00000001ff007431 */ /* 0x000fe200000001ff */
[----:B------:R-:W-:-:S03]  /*3680*/  MOV R2, 0xffff ;  /* 0x0000ffff00027802 */ /* 0x000fc60000000f00 */
[----:B------:R-:W-:Y:S04]  /*3690*/  DEPBAR.LE SB1, 0x36 ;  /* 0x00009d800000791a */ /* 0x000fe80000000000 */
[----:B------:R-:W1:Y:S02]  /*36a0*/  UTCATOMSWS.FIND_AND_SET.ALIGN UP0, UR5, UR5 ;  /* 0x00000005000575e3 */ /* 0x000e640008000800 */
[----:B-1----:R-:W-:Y:S01]  /*36b0*/  MOV R3, UR5 ;  /* 0x0000000500037c02 */ /* 0x002fe20008000f00 */
[----:B------:R-:W-:Y:S06]  /*36c0*/  BRA.U UP0, `(.L_x_68) ;  /* 0x0000000100187547 */ /* 0x000fec000b800000 */
.L_x_69:
[----:B------:R-:W-:Y:S05]  /*36d0*/  NANOSLEEP 0x64 ;  /* 0x000000640000795d */ /* 0x000fea0003800000 */
[----:B------:R-:W-:-:S05]  /*36e0*/  UMOV UR5, 0x10 ;  /* 0x0000001000057882 */ /* 0x000fca0000000000 */
[----:B------:R-:W-:Y:S04]  /*36f0*/  DEPBAR.LE SB1, 0x36 ;  /* 0x00009d800000791a */ /* 0x000fe80000000000 */
[----:B------:R-:W1:Y:S02]  /*3700*/  UTCATOMSWS.FIND_AND_SET.ALIGN UP0, UR5, UR5 ;  /* 0x00000005000575e3 */ /* 0x000e640008000800 */
[----:B-1----:R-:W-:Y:S01]  /*3710*/  MOV R3, UR5 ;  /* 0x0000000500037c02 */ /* 0x002fe20008000f00 */
[----:B------:R-:W-:Y:S05]  /*3720*/  BRA.U !UP0, `(.L_x_69) ;  /* 0xfffffffd08e87547 */ /* 0x000fea000b83ffff */
.L_x_68:
[-C--:B------:R-:W-:Y:S02]  /*3730*/  SHF.L.U32 R2, R2, R3.reuse, RZ ;  /* 0x0000000302027219 */ /* 0x080fe400000006ff */
[----:B------:R-:W-:Y:S01]  /*3740*/  SHF.L.U32 R0, R0, R3, RZ ;  /* 0x0000000300007219 */ /* 0x000fe200000006ff */
[----:B------:R-:W-:Y:S02]  /*3750*/  IMAD.SHL.U32 R3, R3, 0x20, RZ ;  /* 0x0000002003037824 */ /* 0x000fe400078e00ff */
[----:B------:R1:W-:Y:S04]  /*3760*/  ATOMS.OR RZ, [UR4+0x14], R2 ;  /* 0x00001402ffff798c */ /* 0x0003e8000b000004 */
[----:B------:R1:W-:Y:S04]  /*3770*/  ATOMS.OR RZ, [UR4+0x18], R0 ;  /* 0x00001800ffff798c */ /* 0x0003e8000b000004 */
[----:B------:R1:W-:Y:S01]  /*3780*/  STS [UR37+0x240], R3 ;  /* 0x00024003ff007988 */ /* 0x0003e20008000825 */
[----:B------:R-:W-:Y:S05]  /*3790*/  BRA `(.L_x_67) ;  /* 0x0000000000107947 */ /* 0x000fea0003800000 */
.L_x_66:
[----:B------:R-:W-:Y:S02]  /*37a0*/  MOV R0, 0xffffffff ;  /* 0xffffffff00007802 */ /* 0x000fe40000000f00 */
[----:B------:R-:W-:-:S03]  /*37b0*/  MOV R2, 0x37e0 ;  /* 0x000037e000027802 */ /* 0x000fc60000000f00 */
[----:B------:R1:W-:Y:S04]  /*37c0*/  STS [UR37+0x240], R0 ;  /* 0x00024000ff007988 */ /* 0x0003e80008000825 */
[----:B-1-3-5:R-:W-:Y:S05]  /*37d0*/  CALL.REL.NOINC `($__internal_1_$__cuda_sm10x_tcgen05_guardrail_trap_phase_invalid_during_alloc) ;  /* 0x0000007000f07944 */ /* 0x02afea0003c00000 */
.L_x_67:
[----:B------:R-:W-:Y:S05]  /*37e0*/  WARPSYNC.ALL ;  /* 0x0000000000007948 */ /* 0x000fea0003800000 */
[----:B------:R-:W2:Y:S01]  /*37f0*/  S2UR UR6, SR_CgaCtaId ;  /* 0x00000000000679c3 */ /* 0x000ea20000008800 */
[----:B------:R-:W-:Y:S01]  /*3800*/  UMOV UR4, 0x400 ;  /* 0x0000040000047882 */ /* 0x000fe20000000000 */
[----:B------:R-:W-:-:S06]  /*3810*/  NOP ;  /* 0x0000000000007918 */ /* 0x000fcc0000000000 */
[----:B------:R-:W-:Y:S06]  /*3820*/  BAR.ARV 0x6, 0xa0 ;  /* 0x0182800000007b1d */ /* 0x000fec0000002000 */
[----:B------:R-:W4:Y:S01]  /*3830*/  LDCU UR7, c[0x0][0x38c] ;  /* 0x00007180ff0777ac */ /* 0x000f220008000800 */
[----:B------:R-:W-:Y:S01]  /*3840*/  IMAD.MOV.U32 R11, RZ, RZ, 0x1 ;  /* 0x00000001ff0b7424 */ /* 0x000fe200078e00ff */
[----:B------:R-:W-:Y:S01]  /*3850*/  CS2R R8, SRZ ;  /* 0x0000000000087805 */ /* 0x000fe2000001ff00 */
[----:B------:R-:W-:Y:S01]  /*3860*/  IMAD.MOV.U32 R10, RZ, RZ, RZ ;  /* 0x000000ffff0a7224 */ /* 0x000fe200078e00ff */
[----:B------:R-:W-:Y:S01]  /*3870*/  UMOV UR18, URZ ;  /* 0x000000ff00127c82 */ /* 0x000fe20008000000 */
[----:B------:R-:W-:Y:S01]  /*3880*/  UMOV UR17, URZ ;  /* 0x000000ff00117c82 */ /* 0x000fe20008000000 */
[----:B------:R-:W-:Y:S01]  /*3890*/  UMOV UR20, 0x0 ;  /* 0x0000000000147882 */ /* 0x000fe20000000000 */
[----:B------:R-:W-:Y:S01]  /*38a0*/  UMOV UR21, 0x4400490 ;  /* 0x0440049000157882 */ /* 0x000fe20000000000 */
[----:B--2---:R-:W-:Y:S01]  /*38b0*/  ULEA UR6, UR6, UR4, 0x18 ;  /* 0x0000000406067291 */ /* 0x004fe2000f8ec0ff */
[----:B------:R-:W2:Y:S03]  /*38c0*/  LDCU UR4, c[0x0][0x38c] ;  /* 0x00007180ff0477ac */ /* 0x000ea60008000800 */
[----:B------:R-:W-:-:S02]  /*38d0*/  UIADD3 UR11, UPT, UPT, UR6, 0x6600, URZ ;  /* 0x00006600060b7890 */ /* 0x000fc4000fffe0ff */
[----:B----4-:R-:W-:-:S03]  /*38e0*/  UIADD3 UR7, UPT, UPT, UR7, 0x1f, URZ ;  /* 0x0000001f07077890 */ /* 0x010fc6000fffe0ff */
[----:B-1----:R-:W1:Y:S01]  /*38f0*/  LDS R0, [UR6+0x240] ;  /* 0x00024006ff007984 */ /* 0x002e620008000800 */
[----:B------:R-:W-:Y:S02]  /*3900*/  UIADD3 UR12, UPT, UPT, UR6, 0x10600, URZ ;  /* 0x00010600060c7890 */ /* 0x000fe4000fffe0ff */
[----:B------:R-:W-:Y:S02]  /*3910*/  USHF.R.S32.HI UR5, URZ, 0x1f, UR7 ;  /* 0x0000001fff057899 */ /* 0x000fe40008011407 */
[----:B------:R-:W-:Y:S02]  /*3920*/  USHF.R.U32.HI UR11, URZ, 0x4, UR11 ;  /* 0x00000004ff0b7899 */ /* 0x000fe4000801160b */
[----:B------:R-:W-:Y:S02]  /*3930*/  ULEA.HI UR5, UR5, UR7, URZ, 0x5 ;  /* 0x0000000705057291 */ /* 0x000fe4000f8f28ff */
[----:B------:R-:W-:Y:S02]  /*3940*/  USHF.R.U32.HI UR12, URZ, 0x4, UR12 ;  /* 0x00000004ff0c7899 */ /* 0x000fe4000801160c */
[----:B------:R-:W-:-:S02]  /*3950*/  USHF.R.S32.HI UR5, URZ, 0x5, UR5 ;  /* 0x00000005ff057899 */ /* 0x000fc40008011405 */
[----:B------:R-:W-:Y:S02]  /*3960*/  ULOP3.LUT UR11, UR11, 0x3fff, URZ, 0xc0, !UPT ;  /* 0x00003fff0b0b7892 */ /* 0x000fe4000f8ec0ff */
[----:B------:R-:W-:Y:S02]  /*3970*/  UISETP.LT.AND UP0, UPT, UR5, 0x1, UPT ;  /* 0x000000010500788c */ /* 0x000fe4000bf01270 */
[----:B------:R-:W-:Y:S02]  /*3980*/  ULOP3.LUT UR12, UR12, 0x3fff, URZ, 0xc0, !UPT ;  /* 0x00003fff0c0c7892 */ /* 0x000fe4000f8ec0ff */
[----:B------:R-:W-:Y:S02]  /*3990*/  USEL UR10, UR5, 0x1, !UP0 ;  /* 0x00000001050a7887 */ /* 0x000fe4000c000000 */
[----:B------:R-:W-:Y:S02]  /*39a0*/  ULOP3.LUT UR11, UR11, 0x10000, URZ, 0xfc, !UPT ;  /* 0x000100000b0b7892 */ /* 0x000fe4000f8efcff */
[----:B------:R-:W-:-:S02]  /*39b0*/  ULOP3.LUT UR12, UR12, 0x10000, URZ, 0xfc, !UPT ;  /* 0x000100000c0c7892 */ /* 0x000fc4000f8efcff */
[----:B------:R-:W-:Y:S02]  /*39c0*/  UIADD3 UR10, UPT, UPT, -UR10, URZ, URZ ;  /* 0x000000ff0a0a7290 */ /* 0x000fe4000fffe1ff */
[----:B--2---:R-:W-:Y:S01]  /*39d0*/  UISETP.GE.AND UP3, UPT, UR4, 0x1, UPT ;  /* 0x000000010400788c */ /* 0x004fe2000bf66270 */
[----:B-1----:R-:W-:-:S15]  /*39e0*/  R2UR UR19, R0 ;  /* 0x00000000001372ca */ /* 0x002fde00000e0000 */
.L_x_76:
[----:B------:R-:W-:Y:S02]  /*39f0*/  LEA R0, R10, UR6, 0x3 ;  /* 0x000000060a007c11 */ /* 0x000fe4000f8e18ff */
[----:B------:R-:W-:Y:S02]  /*3a00*/  SHF.L.U32 R2, R9, 0x1f, RZ ;  /* 0x0000001f09027819 */ /* 0x000fe400000006ff */
[----:B------:R-:W-:Y:S01]  /*3a10*/  PLOP3.LUT P0, PT, PT, PT, UP3, 0x80, 0x8 ;  /* 0x000000000008781c */ /* 0x000fe20003f0f038 */
[----:B------:R-:W-:Y:S01]  /*3a20*/  VIADD R3, R0, 0x1a0 ;  /* 0x000001a000037836 */ /* 0x000fe20000000000 */
[----:B-1----:R-:W1:Y:S02]  /*3a30*/  SYNCS.PHASECHK.TRANS64.TRYWAIT P1, [R0+URZ+0x190], R2 ;  /* 0x00019002000075a7 */ /* 0x002e6400080211ff */
[----:B-1--4-:R-:W-:Y:S09]  /*3a40*/  @!P1 BRA `(.L_x_70) ;  /* 0x0000006800589947 */ /* 0x012ff20003800000 */
.L_x_189:
[----:B------:R-:W-:Y:S01]  /*3a50*/  LEA R4, R10, UR6, 0x4 ;  /* 0x000000060a047c11 */ /* 0x000fe2000f8e20ff */
[----:B------:R-:W-:Y:S01]  /*3a60*/  @UP3 ULEA UR4, UR17, UR6, 0x3 ;  /* 0x0000000611043291 */ /* 0x000fe2000f8e18ff */
[----:B------:R-:W-:Y:S01]  /*3a70*/  PLOP3.LUT P2, PT, PT, PT, PT, 0x80, 0x8 ;  /* 0x000000000008781c */ /* 0x000fe20003f4f070 */
[----:B------:R-:W-:Y:S01]  /*3a80*/  ULEA UR9, UR18, UR6, 0x3 ;  /* 0x0000000612097291 */ /* 0x000fe2000f8e18ff */
[----:B------:R-:W-:Y:S02]  /*3a90*/  PRMT R3, RZ, 0x654, R3 ;  /* 0x00000654ff037816 */ /* 0x000fe40000000003 */
[----:B------:R-:W2:Y:S01]  /*3aa0*/  LDS.128 R4, [R4+0x220] ;  /* 0x0002200004047984 */ /* 0x000ea20000000c00 */
[----:B-1----:R-:W-:Y:S02]  /*3ab0*/  @P0 SHF.L.U32 R2, R8, 0x1f, RZ ;  /* 0x0000001f08020819 */ /* 0x002fe400000006ff */
[----:B------:R-:W-:Y:S01]  /*3ac0*/  SHF.L.U32 R0, R11, 0x1f, RZ ;  /* 0x0000001f0b007819 */ /* 0x000fe200000006ff */
[----:B------:R-:W-:Y:S01]  /*3ad0*/  @!PT LDS RZ, [RZ] ;  /* 0x00000000fffff984 */ /* 0x000fe20000000800 */
[----:B------:R-:W-:Y:S01]  /*3ae0*/  @!PT LDS RZ, [RZ] ;  /* 0x00000000fffff984 */ /* 0x000fe20000000800 */
[----:B------:R-:W-:Y:S01]  /*3af0*/  @!PT LDS RZ, [RZ] ;  /* 0x00000000fffff984 */ /* 0x000fe20000000800 */
[----:B------:R-:W-:Y:S01]  /*3b00*/  @!PT LDS RZ, [RZ] ;  /* 0x00000000fffff984 */ /* 0x000fe20000000800 */
[----:B------:R1:W-:Y:S06]  /*3b10*/  MEMBAR.ALL.CTA ;  /* 0x0000000000007992 */ /* 0x0003ec0000008000 */
[----:B-1----:R-:W1:Y:S02]  /*3b20*/  FENCE.VIEW.ASYNC.S ;  /* 0x00000000000073c6 */ /* 0x002e640000000000 */
[----:B-1----:R1:W-:Y:S01]  /*3b30*/  SYNCS.ARRIVE.TRANS64.RED.A1T0 RZ, [R3+URZ], RZ ;  /* 0x000000ff03ff79a7 */ /* 0x0023e200081004ff */
[----:B------:R1:W4:Y:S01]  /*3b40*/  @P0 SYNCS.PHASECHK.TRANS64.TRYWAIT P2, [UR4], R2 ;  /* 0x00000002ff0005a7 */ /* 0x0003220008041104 */
[----:B--2---:R-:W-:Y:S01]  /*3b50*/  LOP3.LUT P1, RZ, R6, 0x1, RZ, 0xc0, !PT ;  /* 0x0000000106ff7812 */ /* 0x004fe2000782c0ff */
[----:B------:R-:W2:Y:S02]  /*3b60*/  SYNCS.PHASECHK.TRANS64.TRYWAIT P0, [UR9+0x1d0], R0 ;  /* 0x0001d000ff0075a7 */ /* 0x000ea40008001109 */
[----:B-12-4-:R-:W-:Y:S10]  /*3b70*/  @!P0 BRA `(.L_x_71) ;  /* 0x0000006800208947 */ /* 0x016ff40003800000 */
.L_x_191:
[----:B------:R-:W-:Y:S01]  /*3b80*/  IADD3 R10, PT, PT, R10, 0x1, RZ ;  /* 0x000000010a0a7810 */ /* 0x000fe20007ffe0ff */
[----:B------:R-:W-:Y:S06]  /*3b90*/  BRA.U !UP3, `(.L_x_72) ;  /* 0x000000010ba07547 */ /* 0x000fec000b800000 */
[----:B------:R-:W-:Y:S02]  /*3ba0*/  ULEA.HI UR8, UR18, UR18, URZ, 0x1 ;  /* 0x0000001212087291 */ /* 0x000fe4000f8f08ff */
[----:B------:R-:W-:Y:S02]  /*3bb0*/  UPLOP3.LUT UP4, UPT, UPT, UPT, UPT, 0x40, 0x4 ;  /* 0x000000000004789c */ /* 0x000fe40003f8e870 */
[----:B------:R-:W-:Y:S02]  /*3bc0*/  USHF.L.U32 UR4, UR8, 0x7, URZ ;  /* 0x0000000708047899 */ /* 0x000fe400080006ff */
[----:B------:R-:W-:Y:S02]  /*3bd0*/  ULOP3.LUT UR8, UR8, 0xffe, URZ, 0xc0, !UPT ;  /* 0x00000ffe08087892 */ /* 0x000fe4000f8ec0ff */
[----:B------:R-:W-:Y:S02]  /*3be0*/  ULOP3.LUT UR4, UR4, 0xffffff00, URZ, 0xc0, !UPT ;  /* 0xffffff0004047892 */ /* 0x000fe4000f8ec0ff */
[----:B------:R-:W-:-:S02]  /*3bf0*/  UIADD3 UR8, UPT, UPT, -UR8, UR18, URZ ;  /* 0x0000001208087290 */ /* 0x000fc4000fffe1ff */
[----:B------:R-:W-:Y:S01]  /*3c00*/  UIADD3 UR4, UPT, UPT, UR19, UR4, URZ ;  /* 0x0000000413047290 */ /* 0x000fe2000fffe0ff */
[----:B------:R-:W-:Y:S01]  /*3c10*/  UMOV UR16, UR10 ;  /* 0x0000000a00107c82 */ /* 0x000fe20008000000 */
[----:B------:R-:W-:Y:S02]  /*3c20*/  UMOV UR15, UR5 ;  /* 0x00000005000f7c82 */ /* 0x000fe40008000000 */
[----:B------:R-:W-:Y:S01]  /*3c30*/  ULEA UR8, UR8, UR4, 0x14 ;  /* 0x0000000408087291 */ /* 0x000fe2000f8ea0ff */
[----:B------:R-:W-:-:S11]  /*3c40*/  UMOV UR14, UR17 ;  /* 0x00000011000e7c82 */ /* 0x000fd60008000000 */
.L_x_75:
[----:B------:R-:W-:Y:S02]  /*3c50*/  UIADD3 UR16, UPT, UPT, UR16, 0x1, URZ ;  /* 0x0000000110107890 */ /* 0x000fe4000fffe0ff */
[----:B--2---:R-:W-:Y:S02]  /*3c60*/  ULEA UR7, UR14, UR6, 0x3 ;  /* 0x000000060e077291 */ /* 0x004fe4000f8e18ff */
[----:B------:R-:W-:Y:S01]  /*3c70*/  UISETP.NE.AND UP0, UPT, UR16, URZ, UPT ;  /* 0x000000ff1000728c */ /* 0x000fe2000bf05270 */
[----:B----4-:R-:W-:Y:S10]  /*3c80*/  @P2 BRA `(.L_x_73) ;  /* 0x00000000000c2947 */ /* 0x010ff40003800000 */
[----:B-1----:R-:W-:Y:S04]  /*3c90*/  SHF.L.U32 R2, R8, 0x1f, RZ ;  /* 0x0000001f08027819 */ /* 0x002fe800000006ff */
[----:B------:R-:W1:Y:S02]  /*3ca0*/  SYNCS.PHASECHK.TRANS64.TRYWAIT P0, [UR7], R2 ;  /* 0x00000002ff0075a7 */ /* 0x000e640008001107 */
[----:B-1----:R-:W-:Y:S05]  /*3cb0*/  @!P0 BRA `(.L_x_74) ;  /* 0x0000006400e88947 */ /* 0x002fea0003800000 */
.L_x_73:
[----:B------:R-:W-:Y:S01]  /*3cc0*/  UISETP.NE.AND UP1, UPT, UR15, 0x1, UPT ;  /* 0x000000010f00788c */ /* 0x000fe2000bf25270 */
[----:B------:R-:W-:Y:S01]  /*3cd0*/  PLOP3.LUT P2, PT, PT, PT, PT, 0x80, 0x8 ;  /* 0x000000000008781c */ /* 0x000fe20003f4f070 */
[----:B------:R-:W-:Y:S02]  /*3ce0*/  UIADD3 UR17, UPT, UPT, UR14, 0x1, URZ ;  /* 0x000000010e117890 */ /* 0x000fe4000fffe0ff */
[----:B------:R-:W-:Y:S02]  /*3cf0*/  ULEA UR22, UR14, UR12, 0x9 ;  /* 0x0000000c0e167291 */ /* 0x000fe4000f8e48ff */
[----:B------:R-:W-:Y:S01]  /*3d00*/  UISETP.NE.AND UP2, UPT, UR17, 0x14, UPT ;  /* 0x000000141100788c */ /* 0x000fe2000bf45270 */
[----:B------:R-:W-:Y:S01]  /*3d10*/  PLOP3.LUT P0, PT, PT, PT, UP1, 0x80, 0x8 ;  /* 0x000000000008781c */ /* 0x000fe20003f0f018 */
[----:B------:R-:W-:Y:S02]  /*3d20*/  ULEA UR24, UR14, UR11, 0x7 ;  /* 0x0000000b0e187291 */ /* 0x000fe4000f8e38ff */
[----:B------:R-:W-:Y:S02]  /*3d30*/  USEL UR13, URZ, 0x1, UP2 ;  /* 0x00000001ff0d7887 */ /* 0x000fe40009000000 */
[----:B------:R-:W-:Y:S02]  /*3d40*/  USEL UR17, UR17, URZ, UP2 ;  /* 0x000000ff11117287 */ /* 0x000fe40009000000 */
[----:B------:R-:W-:Y:S02]  /*3d50*/  UIADD3 UR7, UPT, UPT, UR7, 0xa0, URZ ;  /* 0x000000a007077890 */ /* 0x000fe4000fffe0ff */
[----:B------:R-:W-:Y:S01]  /*3d60*/  @UP1 ULEA UR4, UR17, UR6, 0x3 ;  /* 0x0000000611041291 */ /* 0x000fe2000f8e18ff */
[----:B------:R-:W-:Y:S01]  /*3d70*/  LOP3.LUT R8, R8, UR13, RZ, 0x3c, !PT ;  /* 0x0000000d08087c12 */ /* 0x000fe2000f8e3cff */
[----:B------:R-:W-:Y:S01]  /*3d80*/  UMOV UR23, 0xc0004010 ;  /* 0xc000401000177882 */ /* 0x000fe20000000000 */
[----:B------:R-:W-:Y:S01]  /*3d90*/  UMOV UR25, 0xc0004010 ;  /* 0xc000401000197882 */ /* 0x000fe20000000000 */
[----:B------:R-:W-:Y:S01]  /*3da0*/  UIADD3 UR15, UPT, UPT, UR15, -0x1, URZ ;  /* 0xffffffff0f0f7890 */ /* 0x000fe2000fffe0ff */
[----:B-1----:R-:W-:Y:S01]  /*3db0*/  @P0 SHF.L.U32 R0, R8, 0x1f, RZ ;  /* 0x0000001f08000819 */ /* 0x002fe200000006ff */
[----:B------:R-:W-:Y:S03]  /*3dc0*/  UMOV UR14, UR17 ;  /* 0x00000011000e7c82 */ /* 0x000fe60008000000 */
[----:B------:R2:W4:Y:S01]  /*3dd0*/  @P0 SYNCS.PHASECHK.TRANS64.TRYWAIT P2, [UR4], R0 ;  /* 0x00000000ff0005a7 */ /* 0x0005220008041104 */
[----:B------:R2:W-:Y:S01]  /*3de0*/  UTCQMMA gdesc[UR24], gdesc[UR22], tmem[UR8], tmem[UR20], idesc[UR21], UP4 ;  /* 0x00ff1416180075ea */ /* 0x0005e2000a000308 */
[----:B------:R-:W-:Y:S01]  /*3df0*/  UPLOP3.LUT UP4, UPT, UPT, UPT, UPT, 0x80, 0x8 ;  /* 0x000000000008789c */ /* 0x000fe20003f8f070 */
[----:B------:R2:W-:Y:S01]  /*3e00*/  UTCBAR [UR7], URZ ;  /* 0x000000ff070073e9 */ /* 0x0005e200080000ff */
[----:B------:R-:W-:Y:S09]  /*3e10*/  BRA.U UP0, `(.L_x_75) ;  /* 0xfffffffd008c7547 */ /* 0x000ff2000b83ffff */
.L_x_72:
[----:B------:R-:W-:Y:S01]  /*3e20*/  UIADD3 UR18, UPT, UPT, UR18, 0x1, URZ ;  /* 0x0000000112127890 */ /* 0x000fe2000fffe0ff */
[C---:B------:R-:W-:Y:S01]  /*3e30*/  ISETP.NE.AND P0, PT, R10.reuse, 0x2, PT ;  /* 0x000000020a00780c */ /* 0x040fe20003f05270 */
[----:B------:R-:W-:Y:S02]  /*3e40*/  UIADD3 UR9, UPT, UPT, UR9, 0x1b0, URZ ;  /* 0x000001b009097890 */ /* 0x000fe4000fffe0ff */
[----:B------:R-:W-:Y:S01]  /*3e50*/  UISETP.NE.AND UP0, UPT, UR18, 0x4, UPT ;  /* 0x000000041200788c */ /* 0x000fe2000bf05270 */
[----:B-12---:R-:W-:Y:S02]  /*3e60*/  SEL R0, RZ, 0x1, P0 ;  /* 0x00000001ff007807 */ /* 0x006fe40000000000 */
[----:B------:R-:W-:Y:S01]  /*3e70*/  SEL R10, R10, RZ, P0 ;  /* 0x000000ff0a0a7207 */ /* 0x000fe20000000000 */
[----:B------:R-:W-:Y:S01]  /*3e80*/  USEL UR4, URZ, 0x1, UP0 ;  /* 0x00000001ff047887 */ /* 0x000fe20008000000 */
[----:B------:R-:W-:Y:S01]  /*3e90*/  LOP3.LUT R9, R9, R0, RZ, 0x3c, !PT ;  /* 0x0000000009097212 */ /* 0x000fe200078e3cff */
[----:B------:R-:W-:Y:S01]  /*3ea0*/  USEL UR18, UR18, URZ, UP0 ;  /* 0x000000ff12127287 */ /* 0x000fe20008000000 */
[----:B------:R1:W-:Y:S03]  /*3eb0*/  UTCBAR [UR9], URZ ;  /* 0x000000ff090073e9 */ /* 0x0003e600080000ff */
[----:B------:R-:W-:Y:S01]  /*3ec0*/  LOP3.LUT R11, R11, UR4, RZ, 0x3c, !PT ;  /* 0x000000040b0b7c12 */ /* 0x000fe2000f8e3cff */
[----:B------:R-:W-:Y:S07]  /*3ed0*/  @P1 BRA `(.L_x_76) ;  /* 0xfffffff800c41947 */ /* 0x000fee000383ffff */
[----:B------:R-:W2:Y:S01]  /*3ee0*/  S2UR UR4, SR_CgaCtaId ;  /* 0x00000000000479c3 */ /* 0x000ea20000008800 */
[----:B------:R-:W-:Y:S01]  /*3ef0*/  ELECT P0, URZ, PT ;  /* 0x0000000000ff782f */ /* 0x000fe20003800000 */
[----:B------:R-:W-:Y:S01]  /*3f00*/  IMAD.MOV.U32 R0, RZ, RZ, 0x1 ;  /* 0x00000001ff007424 */ /* 0x000fe200078e00ff */
[----:B------:R-:W-:Y:S01]  /*3f10*/  UIADD3 UR6, UPT, UPT, UR6, 0x1d0, URZ ;  /* 0x000001d006067890 */ /* 0x000fe2000fffe0ff */
[----:B------:R-:W-:Y:S01]  /*3f20*/  SHF.L.U32 R2, R11, 0x1f, RZ ;  /* 0x0000001f0b027819 */ /* 0x000fe200000006ff */
[----:B------:R-:W-:-:S03]  /*3f30*/  UMOV UR5, 0x40 ;  /* 0x0000004000057882 */ /* 0x000fc60000000000 */
[----:B------:R-:W-:Y:S01]  /*3f40*/  UVIRTCOUNT.DEALLOC.SMPOOL 0x80 ;  /* 0x000000800000784c */ /* 0x000fe20000000000 */
[----:B--2---:R-:W-:Y:S02]  /*3f50*/  ULEA UR4, UR4, UR5, 0x18 ;  /* 0x0000000504047291 */ /* 0x004fe4000f8ec0ff */
[----:B------:R-:W-:-:S07]  /*3f60*/  ULEA UR5, UR18, UR6, 0x3 ;  /* 0x0000000612057291 */ /* 0x000fce000f8e18ff */
[----:B------:R2:W-:Y:S02]  /*3f70*/  @P0 STS.U8 [UR4+0x1c], R0 ;  /* 0x00001c00ff000988 */ /* 0x0005e40008000004 */
[----:B------:R-:W3:Y:S02]  /*3f80*/  SYNCS.PHASECHK.TRANS64.TRYWAIT P0, [UR5], R2 ;  /* 0x00000002ff0075a7 */ /* 0x000ee40008001105 */
[----:B--23--:R-:W-:Y:S05]  /*3f90*/  @!P0 BRA `(.L_x_77) ;  /* 0x0000006400488947 */ /* 0x00cfea0003800000 */
.L_x_194:
[----:B------:R-:W-:-:S04]  /*3fa0*/  UIADD3 UR7, UPT, UPT, UR18, 0x1, URZ ;  /* 0x0000000112077890 */ /* 0x000fc8000fffe0ff */
[----:B------:R-:W-:-:S04]  /*3fb0*/  UISETP.NE.AND UP0, UPT, UR7, 0x4, UPT ;  /* 0x000000040700788c */ /* 0x000fc8000bf05270 */
[----:B------:R-:W-:Y:S02]  /*3fc0*/  USEL UR8, URZ, 0x1, UP0 ;  /* 0x00000001ff087887 */ /* 0x000fe40008000000 */
[----:B------:R-:W-:-:S04]  /*3fd0*/  USEL UR7, UR7, URZ, UP0 ;  /* 0x000000ff07077287 */ /* 0x000fc80008000000 */
[----:B------:R-:W-:Y:S01]  /*3fe0*/  ULEA UR5, UR7, UR6, 0x3 ;  /* 0x0000000607057291 */ /* 0x000fe2000f8e18ff */
[----:B--2---:R-:W-:-:S04]  /*3ff0*/  LOP3.LUT R2, R11, UR8, RZ, 0x3c, !PT ;  /* 0x000000080b027c12 */ /* 0x004fc8000f8e3cff */
[----:B------:R-:W-:-:S04]  /*4000*/  SHF.L.U32 R3, R2, 0x1f, RZ ;  /* 0x0000001f02037819 */ /* 0x000fc800000006ff */
[----:B------:R-:W2:Y:S02]  /*4010*/  SYNCS.PHASECHK.TRANS64.TRYWAIT P0, [UR5], R3 ;  /* 0x00000003ff0075a7 */ /* 0x000ea40008001105 */
[----:B--2---:R-:W-:Y:S05]  /*4020*/  @!P0 BRA `(.L_x_78) ;  /* 0x00000064003c8947 */ /* 0x004fea0003800000 */
.L_x_196:
[----:B------:R-:W-:-:S04]  /*4030*/  UIADD3 UR7, UPT, UPT, UR7, 0x1, URZ ;  /* 0x0000000107077890 */ /* 0x000fc8000fffe0ff */
[----:B------:R-:W-:-:S04]  /*4040*/  UISETP.NE.AND UP0, UPT, UR7, 0x4, UPT ;  /* 0x000000040700788c */ /* 0x000fc8000bf05270 */
[----:B------:R-:W-:Y:S02]  /*4050*/  USEL UR8, URZ, 0x1, UP0 ;  /* 0x00000001ff087887 */ /* 0x000fe40008000000 */
[----:B------:R-:W-:-:S04]  /*4060*/  USEL UR7, UR7, URZ, UP0 ;  /* 0x000000ff07077287 */ /* 0x000fc80008000000 */
[----:B------:R-:W-:Y:S01]  /*4070*/  ULEA UR5, UR7, UR6, 0x3 ;  /* 0x0000000607057291 */ /* 0x000fe2000f8e18ff */
[----:B------:R-:W-:-:S04]  /*4080*/  LOP3.LUT R2, R2, UR8, RZ, 0x3c, !PT ;  /* 0x0000000802027c12 */ /* 0x000fc8000f8e3cff */
[----:B--2---:R-:W-:-:S04]  /*4090*/  SHF.L.U32 R3, R2, 0x1f, RZ ;  /* 0x0000001f02037819 */ /* 0x004fc800000006ff */
[----:B------:R-:W2:Y:S02]  /*40a0*/  SYNCS.PHASECHK.TRANS64.TRYWAIT P0, [UR5], R3 ;  /* 0x00000003ff0075a7 */ /* 0x000ea40008001105 */
[----:B--2---:R-:W-:Y:S05]  /*40b0*/  @!P0 BRA `(.L_x_79) ;  /* 0x0000006400308947 */ /* 0x004fea0003800000 */
.L_x_198:
[----:B------:R-:W-:-:S04]  /*40c0*/  UIADD3 UR7, UPT, UPT, UR7, 0x1, URZ ;  /* 0x0000000107077890 */ /* 0x000fc8000fffe0ff */
[----:B------:R-:W-:-:S04]  /*40d0*/  UISETP.NE.AND UP0, UPT, UR7, 0x4, UPT ;  /* 0x000000040700788c */ /* 0x000fc8000bf05270 */
[----:B------:R-:W-:Y:S02]  /*40e0*/  USEL UR5, URZ, 0x1, UP0 ;  /* 0x00000001ff057887 */ /* 0x000fe40008000000 */
[----:B------:R-:W-:-:S04]  /*40f0*/  USEL UR7, UR7, URZ, UP0 ;  /* 0x000000ff07077287 */ /* 0x000fc80008000000 */
[----:B------:R-:W-:Y:S01]  /*4100*/  ULEA UR7, UR7, UR6, 0x3 ;  /* 0x0000000607077291 */ /* 0x000fe2000f8e18ff */
[----:B------:R-:W-:-:S04]  /*4110*/  LOP3.LUT R2, R2, UR5, RZ, 0x3c, !PT ;  /* 0x0000000502027c12 */ /* 0x000fc8000f8e3cff */
[----:B------:R-:W-:-:S04]  /*4120*/  SHF.L.U32 R2, R2, 0x1f, RZ ;  /* 0x0000001f02027819 */ /* 0x000fc800000006ff */
[----:B------:R-:W3:Y:S02]  /*4130*/  SYNCS.PHASECHK.TRANS64.TRYWAIT P0, [UR7], R2 ;  /* 0x00000002ff0075a7 */ /* 0x000ee40008001107 */
[----:B---3--:R-:W-:Y:S05]  /*4140*/  @!P0 BRA `(.L_x_80) ;  /* 0x0000006400248947 */ /* 0x008fea0003800000 */
.L_x_200:
[----:B------:R-:W-:Y:S01]  /*4150*/  NOP ;  /* 0x0000000000007918 */ /* 0x000fe20000000000 */
[----:B--2---:R-:W2:Y:S01]  /*4160*/  LDS R0, [UR4+0x14] ;  /* 0x00001404ff007984 */ /* 0x004ea20008000800 */
[----:B------:R-:W-:Y:S01]  /*4170*/  ULOP3.LUT UR6, UR19, 0xffff, URZ, 0xc0, !UPT ;  /* 0x0000ffff13067892 */ /* 0x000fe2000f8ec0ff */
[----:B------:R-:W-:Y:S01]  /*4180*/  UMOV UR8, 0xffff ;  /* 0x0000ffff00087882 */ /* 0x000fe20000000000 */
[----:B------:R-:W-:Y:S02]  /*4190*/  UMOV UR5, 0x1 ;  /* 0x0000000100057882 */ /* 0x000fe40000000000 */
[----:B------:R-:W-:-:S04]  /*41a0*/  USHF.R.U32.HI UR6, URZ, 0x5, UR6 ;  /* 0x00000005ff067899 */ /* 0x000fc80008011606 */
[----:B------:R-:W-:Y:S02]  /*41b0*/  USHF.L.U32 UR8, UR8, UR6, URZ ;  /* 0x0000000608087299 */ /* 0x000fe400080006ff */
[----:B------:R-:W-:-:S04]  /*41c0*/  USHF.L.U32 UR5, UR5, UR6, URZ ;  /* 0x0000000605057299 */ /* 0x000fc800080006ff */
[----:B--2---:R-:W-:-:S04]  /*41d0*/  LOP3.LUT R0, R0, UR8, RZ, 0xc0, !PT ;  /* 0x0000000800007c12 */ /* 0x004fc8000f8ec0ff */
[----:B------:R-:W-:-:S13]  /*41e0*/  ISETP.NE.AND P0, PT, R0, UR8, PT ;  /* 0x0000000800007c0c */ /* 0x000fda000bf05270 */
[----:B------:R-:W-:Y:S05]  /*41f0*/  @P0 BRA `(.L_x_81) ;  /* 0x0000000000580947 */ /* 0x000fea0003800000 */
[----:B------:R-:W2:Y:S02]  /*4200*/  LDS R0, [UR4+0x18] ;  /* 0x00001804ff007984 */ /* 0x000ea40008000800 */
[----:B--2---:R-:W-:-:S04]  /*4210*/  LOP3.LUT R0, R0, UR5, RZ, 0xc0, !PT ;  /* 0x0000000500007c12 */ /* 0x004fc8000f8ec0ff */
[----:B------:R-:W-:-:S13]  /*4220*/  ISETP.NE.AND P0, PT, R0, UR5, PT ;  /* 0x0000000500007c0c */ /* 0x000fda000bf05270 */
[----:B------:R-:W-:Y:S05]  /*4230*/  @P0 BRA `(.L_x_82) ;  /* 0x00000000003c0947 */ /* 0x000fea0003800000 */
[----:B------:R-:W2:Y:S01]  /*4240*/  S2R R2, SR_LANEID ;  /* 0x0000000000027919 */ /* 0x000ea20000000000 */
[----:B------:R-:W-:Y:S01]  /*4250*/  ULOP3.LUT UR8, URZ, UR8, URZ, 0x33, !UPT ;  /* 0x00000008ff087292 */ /* 0x000fe2000f8e33ff */
[----:B------:R-:W-:Y:S02]  /*4260*/  VOTEU.ANY UR7, UPT, PT ;  /* 0x0000000000077886 */ /* 0x000fe400038e0100 */
[----:B------:R-:W-:-:S03]  /*4270*/  UFLO.U32 UR7, UR7 ;  /* 0x00000007000772bd */ /* 0x000fc600080e0000 */
[----:B------:R-:W-:-:S04]  /*4280*/  IMAD.U32 R0, RZ, RZ, UR8 ;  /* 0x00000008ff007e24 */ /* 0x000fc8000f8e00ff */
[----:B------:R3:W1:Y:S02]  /*4290*/  REDUX UR6, R0 ;  /* 0x00000000000673c4 */ /* 0x0006640000000000 */
[----:B------:R1:W-:Y:S01]  /*42a0*/  UTCATOMSWS.AND URZ, UR8 ;  /* 0x0000000800ff79e3 */ /* 0x0003e20008000000 */
[----:B--2---:R-:W-:Y:S02]  /*42b0*/  ISETP.EQ.U32.AND P0, PT, R2, UR7, PT ;  /* 0x0000000702007c0c */ /* 0x004fe4000bf02070 */
[----:B---3--:R-:W-:Y:S02]  /*42c0*/  LOP3.LUT R0, RZ, UR5, RZ, 0x33, !PT ;  /* 0x00000005ff007c12 */ /* 0x008fe4000f8e33ff */
[----:B-1----:R-:W-:Y:S02]  /*42d0*/  MOV R2, UR6 ;  /* 0x0000000600027c02 */ /* 0x002fe40008000f00 */
[----:B------:R-:W1:Y:S07]  /*42e0*/  REDUX UR5, R0 ;  /* 0x00000000000573c4 */ /* 0x000e6e0000000000 */
[----:B------:R2:W-:Y:S01]  /*42f0*/  @P0 ATOMS.AND RZ, [UR4+0x14], R2 ;  /* 0x00001402ffff098c */ /* 0x0005e2000a800004 */
[----:B-1----:R-:W-:-:S05]  /*4300*/  IMAD.U32 R0, RZ, RZ, UR5 ;  /* 0x00000005ff007e24 */ /* 0x002fca000f8e00ff */
[----:B------:R2:W-:Y:S01]  /*4310*/  @P0 ATOMS.AND RZ, [UR4+0x18], R0 ;  /* 0x00001800ffff098c */ /* 0x0005e2000a800004 */
[----:B------:R-:W-:Y:S05]  /*4320*/  BRA `(.L_x_83) ;  /* 0x0000000000147947 */ /* 0x000fea0003800000 */
.L_x_82:
[----:B------:R-:W-:Y:S02]  /*4330*/  MOV R2, 0x4350 ;  /* 0x0000435000027802 */ /* 0x000fe40000000f00 */
[----:B-1--45:R-:W-:Y:S05]  /*4340*/  CALL.REL.NOINC `($__internal_0_$__cuda_sm10x_tcgen05_guardrail_trap_col_being_dealloced_not_returned_by_alloc) ;  /* 0x0000006800087944 */ /* 0x032fea0003c00000 */
[----:B------:R-:W-:Y:S05]  /*4350*/  BRA `(.L_x_83) ;  /* 0x0000000000087947 */ /* 0x000fea0003800000 */
.L_x_81:
[----:B------:R-:W-:Y:S02]  /*4360*/  MOV R2, 0x4380 ;  /* 0x0000438000027802 */ /* 0x000fe40000000f00 */
[----:B-1--45:R-:W-:Y:S05]  /*4370*/  CALL.REL.NOINC `($__internal_2_$__cuda_sm10x_tcgen05_guardrail_trap_unallocated_columns_being_dealloced) ;  /* 0x0000006800147944 */ /* 0x032fea0003c00000 */
.L_x_83:
[----:B------:R-:W-:Y:S01]  /*4380*/  NOP ;  /* 0x0000000000007918 */ /* 0x000fe20000000000 */
[----:B------:R-:W-:Y:S05]  /*4390*/  EXIT ;  /* 0x000000000000794d */ /* 0x000fea0003800000 */
.L_x_65:
[----:B------:R-:W-:-:S09]  /*43a0*/  UISETP.NE.OR UP2, UPT, UR8, 0x3, !UP2 ;  /* 0x000000030800788c */ /* 0x000fd2000d745670 */
[----:B------:R-:W-:Y:S05]  /*43b0*/  BRA.U UP2, `(.L_x_84) ;  /* 0x0000001102087547 */ /* 0x000fea000b800000 */
[----:B------:R-:W1:Y:S01]  /*43c0*/  LDC R0, c[0x0][0xb30] ;  /* 0x0002cc00ff007b82 */ /* 0x000e620000000800 */
[----:B------:R-:W2:Y:S01]  /*43d0*/  LDCU.64 UR8, c[0x0][0x888] ;  /* 0x00011100ff0877ac */ /* 0x000ea20008000a00 */
[----:B------:R-:W-:Y:S02]  /*43e0*/  HFMA2 R27, -RZ, RZ, 0, 0 ;  /* 0x00000000ff1b7431 */ /* 0x000fe400000001ff */
[----:B------:R-:W-:Y:S01]  /*43f0*/  IMAD.MOV.U32 R29, RZ, RZ, 0x1 ;  /* 0x00000001ff1d7424 */ /* 0x000fe200078e00ff */
[----:B------:R-:W-:Y:S01]  /*4400*/  MOV R25, 0x1000 ;  /* 0x0000100000197802 */ /* 0x000fe20000000f00 */
[----:B------:R-:W4:Y:S01]  /*4410*/  LDCU.64 UR4, c[0x0][0x890] ;  /* 0x00011200ff0477ac */ /* 0x000f220008000a00 */
[----:B------:R-:W-:Y:S01]  /*4420*/  IMAD.MOV.U32 R28, RZ, RZ, RZ ;  /* 0x000000ffff1c7224 */ /* 0x000fe200078e00ff */
[----:B------:R-:W3:Y:S01]  /*4430*/  LDC R24, c[0x0][0x370] ;  /* 0x0000dc00ff187b82 */ /* 0x000ee20000000800 */
[----:B------:R-:W-:Y:S01]  /*4440*/  UMOV UR7, 0x400 ;  /* 0x0000040000077882 */ /* 0x000fe20000000000 */
[----:B------:R-:W-:-:S02]  /*4450*/  UPLOP3.LUT UP1, UPT, UPT, UPT, UPT, 0x40, 0x4 ;  /* 0x000000000004789c */ /* 0x000fc40003f2e870 */
[----:B------:R-:W-:-:S04]  /*4460*/  ULEA UR7, UR37, UR7, 0x18 ;  /* 0x0000000725077291 */ /* 0x000fc8000f8ec0ff */
[----:B------:R-:W3:Y:S01]  /*4470*/  LDC R3, c[0x0][0xb0c] ;  /* 0x0002c300ff037b82 */ /* 0x000ee20000000800 */
[----:B------:R-:W-:Y:S02]  /*4480*/  UIADD3 UR13, UPT, UPT, UR7, 0x158, URZ ;  /* 0x00000158070d7890 */ /* 0x000fe4000fffe0ff */
[----:B--2---:R-:W-:Y:S02]  /*4490*/  UISETP.NE.U32.AND UP2, UPT, UR8, URZ, UPT ;  /* 0x000000ff0800728c */ /* 0x004fe4000bf45070 */
[----:B------:R-:W-:Y:S02]  /*44a0*/  UIADD3 UR33, UPT, UPT, UR7, 0x140, URZ ;  /* 0x0000014007217890 */ /* 0x000fe4000fffe0ff */
[----:B----4-:R-:W-:Y:S01]  /*44b0*/  UISETP.NE.U32.AND UP3, UPT, UR4, URZ, UPT ;  /* 0x000000ff0400728c */ /* 0x010fe2000bf65070 */
[----:B------:R-:W2:Y:S01]  /*44c0*/  LDC R18, c[0x0][0xb20] ;  /* 0x0002c800ff127b82 */ /* 0x000ea20000000800 */
[----:B-1----:R-:W-:Y:S01]  /*44d0*/  ISETP.NE.AND P1, PT, R0, 0x1, PT ;  /* 0x000000010000780c */ /* 0x002fe20003f25270 */
[----:B------:R-:W-:-:S02]  /*44e0*/  UISETP.NE.AND.EX UP2, UPT, UR9, URZ, UPT, UP2 ;  /* 0x000000ff0900728c */ /* 0x000fc4000bf45320 */
[----:B------:R-:W-:Y:S02]  /*44f0*/  UIADD3 UR25, UPT, UPT, UR7, 0x148, URZ ;  /* 0x0000014807197890 */ /* 0x000fe4000fffe0ff */
[----:B------:R-:W-:Y:S02]  /*4500*/  UIADD3 UR17, UPT, UPT, UR7, 0x150, URZ ;  /* 0x0000015007117890 */ /* 0x000fe4000fffe0ff */
[----:B------:R-:W1:Y:S01]  /*4510*/  LDC.64 R30, c[0x0][0x348] ;  /* 0x0000d200ff1e7b82 */ /* 0x000e620000000a00 */
[----:B------:R-:W-:Y:S02]  /*4520*/  UPRMT UR13, UR37, 0x654, UR13 ;  /* 0x00000654250d7896 */ /* 0x000fe4000800000d */
[----:B------:R-:W-:-:S05]  /*4530*/  UISETP.NE.AND.EX UP3, UPT, UR5, URZ, UPT, UP3 ;  /* 0x000000ff0500728c */ /* 0x000fca000bf65330 */
[----:B------:R-:W4:Y:S08]  /*4540*/  LDC.64 R16, c[0x0][0xb10] ;  /* 0x0002c400ff107b82 */ /* 0x000f300000000a00 */
[----:B------:R-:W1:Y:S08]  /*4550*/  LDC.64 R6, c[0x0][0xb18] ;  /* 0x0002c600ff067b82 */ /* 0x000e700000000a00 */
[----:B------:R-:W1:Y:S08]  /*4560*/  LDC.64 R4, c[0x0][0xb28] ;  /* 0x0002ca00ff047b82 */ /* 0x000e700000000a00 */
[----:B--23--:R-:W1:Y:S02]  /*4570*/  LDC R19, c[0x0][0x374] ;  /* 0x0000dd00ff137b82 */ /* 0x00ce640000000800 */
.L_x_95:
[C---:B------:R-:W-:Y:S02]  /*4580*/  LEA R0, R28.reuse, UR7, 0x3 ;  /* 0x000000071c007c11 */ /* 0x040fe4000f8e18ff */
[----:B------:R-:W-:Y:S02]  /*4590*/  SHF.L.U32 R2, R27, 0x1f, RZ ;  /* 0x0000001f1b027819 */ /* 0x000fe400000006ff */
[----:B------:R-:W-:Y:S02]  /*45a0*/  LEA R20, R28, UR7, 0x4 ;  /* 0x000000071c147c11 */ /* 0x000fe4000f8e20ff */
[----:B--2---:R-:W2:Y:S02]  /*45b0*/  SYNCS.PHASECHK.TRANS64.TRYWAIT P0, [R0+URZ+0x190], R2 ;  /* 0x00019002000075a7 */ /* 0x004ea400080011ff */
[----:B--2---:R-:W-:Y:S05]  /*45c0*/  @!P0 BRA `(.L_x_85) ;  /* 0x00000060001c8947 */ /* 0x004fea0003800000 */
.L_x_201:
[----:B------:R-:W-:Y:S01]  /*45d0*/  ISETP.GE.AND P0, PT, R40, 0x1, PT ;  /* 0x000000012800780c */ /* 0x000fe20003f06270 */
[----:B------:R-:W3:Y:S01]  /*45e0*/  LDS.128 R20, [R20+0x220] ;  /* 0x0002200014147984 */ /* 0x000ee20000000c00 */
[----:B--2---:R-:W-:Y:S01]  /*45f0*/  VIADD R0, R0, 0x1a0 ;  /* 0x000001a000007836 */ /* 0x004fe20000000000 */
[----:B------:R-:W-:Y:S01]  /*4600*/  @!PT LDS RZ, [RZ] ;  /* 0x00000000fffff984 */ /* 0x000fe20000000800 */
[----:B------:R-:W-:Y:S01]  /*4610*/  @!PT LDS RZ, [RZ] ;  /* 0x00000000fffff984 */ /* 0x000fe20000000800 */
[----:B------:R-:W-:Y:S01]  /*4620*/  @!PT LDS RZ, [RZ] ;  /* 0x00000000fffff984 */ /* 0x000fe20000000800 */
[----:B------:R-:W-:Y:S01]  /*4630*/  @!PT LDS RZ, [RZ] ;  /* 0x00000000fffff984 */ /* 0x000fe20000000800 */
[----:B------:R2:W-:Y:S06]  /*4640*/  MEMBAR.ALL.CTA ;  /* 0x0000000000007992 */ /* 0x0005ec0000008000 */
[----:B--2---:R-:W2:Y:S01]  /*4650*/  FENCE.VIEW.ASYNC.S ;  /* 0x00000000000073c6 */ /* 0x004ea20000000000 */
[----:B------:R-:W-:Y:S04]  /*4660*/  PRMT R0, RZ, 0x654, R0 ;  /* 0x00000654ff007816 */ /* 0x000fe80000000000 */
[----:B--2---:R2:W-:Y:S01]  /*4670*/  SYNCS.ARRIVE.TRANS64.RED.A1T0 RZ, [R0+URZ], RZ ;  /* 0x000000ff00ff79a7 */ /* 0x0045e200081004ff */
[----:B---3--:R-:W-:Y:S11]  /*4680*/  LOP3.LUT P3, RZ, R22, 0x1, RZ, 0xc0, !PT ;  /* 0x0000000116ff7812 */ /* 0x008ff6000786c0ff */
[----:B------:R-:W-:Y:S02]  /*4690*/  @!UPT UIADD3 URZ, UPT, UPT, URZ, URZ, URZ ;  /* 0x000000fffffff290 */ /* 0x000fe4000fffe0ff */
[----:B------:R-:W-:Y:S02]  /*46a0*/  @P3 MOV R11, R20 ;  /* 0x00000014000b3202 */ /* 0x000fe40000000f00 */
[----:B------:R-:W-:Y:S01]  /*46b0*/  @P3 LOP3.LUT R10, R21, 0xffff, RZ, 0xc0, !PT ;  /* 0x0000ffff150a3812 */ /* 0x000fe200078ec0ff */
[----:B--2---:R-:W-:Y:S06]  /*46c0*/  @!P0 BRA `(.L_x_86) ;  /* 0x0000000000a48947 */ /* 0x004fec0003800000 */
[-C--:B-1----:R-:W-:Y:S01]  /*46d0*/  IMAD.HI.U32 R0, R19, R7.reuse, RZ ;  /* 0x0000000713007227 */ /* 0x082fe200078e00ff */
[----:B------:R-:W-:Y:S02]  /*46e0*/  ISETP.NE.AND P0, PT, R6, 0x1, PT ;  /* 0x000000010600780c */ /* 0x000fe40003f05270 */
[----:B------:R-:W-:Y:S01]  /*46f0*/  ISETP.NE.AND P2, PT, R40, 0x1, PT ;  /* 0x000000012800780c */ /* 0x000fe20003f45270 */
[----:B----4-:R-:W-:Y:S01]  /*4700*/  IMAD.HI.U32 R9, R24, R16, RZ ;  /* 0x0000001018097227 */ /* 0x010fe200078e00ff */
[----:B------:R-:W-:Y:S02]  /*4710*/  SHF.R.U32.HI R0, RZ, R18, R0 ;  /* 0x00000012ff007219 */ /* 0x000fe40000011600 */
[----:B------:R-:W-:Y:S01]  /*4720*/  ISETP.NE.AND P4, PT, R3, 0x1, PT ;  /* 0x000000010300780c */ /* 0x000fe20003f85270 */
[----:B------:R-:W-:Y:S01]  /*4730*/  IMAD.HI.U32 R13, R10, R7, RZ ;  /* 0x000000070a0d7227 */ /* 0x000fe200078e00ff */
[----:B------:R-:W-:Y:S02]  /*4740*/  SHF.R.U32.HI R9, RZ, R17, R9 ;  /* 0x00000011ff097219 */ /* 0x000fe40000011609 */
[----:B------:R-:W-:Y:S01]  /*4750*/  SEL R0, R19, R0, !P0 ;  /* 0x0000000013007207 */ /* 0x000fe20004000000 */
[----:B------:R-:W-:Y:S01]  /*4760*/  IMAD.HI.U32 R12, R11, R16, RZ ;  /* 0x000000100b0c7227 */ /* 0x000fe200078e00ff */
[----:B------:R-:W-:Y:S03]  /*4770*/  SEL R9, R24, R9, !P4 ;  /* 0x0000000918097207 */ /* 0x000fe60006000000 */
[-C--:B------:R-:W-:Y:S01]  /*4780*/  IMAD.HI.U32 R8, R0, R4.reuse, RZ ;  /* 0x0000000400087227 */ /* 0x080fe200078e00ff */
[----:B------:R-:W-:Y:S03]  /*4790*/  SHF.R.U32.HI R12, RZ, R17, R12 ;  /* 0x00000011ff0c7219 */ /* 0x000fe6000001160c */
[----:B------:R-:W-:Y:S01]  /*47a0*/  IMAD.HI.U32 R2, R9, R4, RZ ;  /* 0x0000000409027227 */ /* 0x000fe200078e00ff */
[-C--:B------:R-:W-:Y:S02]  /*47b0*/  @P2 SHF.R.U32.HI R0, RZ, R5.reuse, R8 ;  /* 0x00000005ff002219 */ /* 0x080fe40000011608 */
[----:B------:R-:W-:Y:S02]  /*47c0*/  SHF.R.U32.HI R8, RZ, R18, R13 ;  /* 0x00000012ff087219 */ /* 0x000fe4000001160d */
[----:B------:R-:W-:Y:S01]  /*47d0*/  @P2 SHF.R.U32.HI R9, RZ, R5, R2 ;  /* 0x00000005ff092219 */ /* 0x000fe20000011602 */
[----:B------:R-:W-:Y:S01]  /*47e0*/  IMAD R0, R40, R0, RZ ;  /* 0x0000000028007224 */ /* 0x000fe200078e02ff */
[----:B------:R-:W-:Y:S02]  /*47f0*/  SEL R8, R10, R8, !P0 ;  /* 0x000000080a087207 */ /* 0x000fe40004000000 */
[----:B------:R-:W-:Y:S01]  /*4800*/  SEL R2, R11, R12, !P4 ;  /* 0x0000000c0b027207 */ /* 0x000fe20006000000 */
[----:B------:R-:W-:Y:S01]  /*4810*/  IMAD R12, R40, R9, RZ ;  /* 0x00000009280c7224 */ /* 0x000fe200078e02ff */
[C---:B------:R-:W-:Y:S01]  /*4820*/  ISETP.GE.AND P0, PT, R8.reuse, R0, PT ;  /* 0x000000000800720c */ /* 0x040fe20003f06270 */
[----:B------:R-:W-:Y:S03]  /*4830*/  IMAD.HI.U32 R0, R8, R4, RZ ;  /* 0x0000000408007227 */ /* 0x000fe600078e00ff */
[----:B------:R-:W-:Y:S02]  /*4840*/  ISETP.GE.OR P0, PT, R2, R12, P0 ;  /* 0x0000000c0200720c */ /* 0x000fe40000706670 */
[-C--:B------:R-:W-:Y:S04]  /*4850*/  SHF.R.U32.HI R0, RZ, R5.reuse, R0 ;  /* 0x00000005ff007219 */ /* 0x080fe80000011600 */
[----:B------:R-:W-:Y:S05]  /*4860*/  SEL R13, R8, R0, !P2 ;  /* 0x00000000080d7207 */ /* 0x000fea0005000000 */
[----:B------:R-:W-:Y:S02]  /*4870*/  IMAD.MOV R12, RZ, RZ, -R13 ;  /* 0x000000ffff0c7224 */ /* 0x000fe400078e0a0d */
[----:B------:R-:W-:Y:S04]  /*4880*/  @!P0 IMAD.HI.U32 R0, R2, R4, RZ ;  /* 0x0000000402008227 */ /* 0x000fe800078e00ff */
[----:B------:R-:W-:Y:S01]  /*4890*/  IMAD R12, R40, R12, R8 ;  /* 0x0000000c280c7224 */ /* 0x000fe200078e0208 */
[----:B------:R-:W-:Y:S04]  /*48a0*/  @!P0 SHF.R.U32.HI R0, RZ, R5, R0 ;  /* 0x00000005ff008219 */ /* 0x000fe80000011600 */
[----:B------:R-:W-:Y:S04]  /*48b0*/  @!P0 SEL R0, R2, R0, !P2 ;  /* 0x0000000002008207 */ /* 0x000fe80005000000 */
[----:B------:R-:W-:Y:S01]  /*48c0*/  @!P0 IADD3 R13, PT, PT, R13, -R0, RZ ;  /* 0x800000000d0d8210 */ /* 0x000fe20007ffe0ff */
[----:B------:R-:W-:Y:S01]  /*48d0*/  @!P0 IMAD R0, R9, R12, R0 ;  /* 0x0000000c09008224 */ /* 0x000fe200078e0200 */
[----:B------:R-:W-:Y:S01]  /*48e0*/  IADD3 R9, PT, PT, -R8, RZ, RZ ;  /* 0x000000ff08097210 */ /* 0x000fe20007ffe1ff */
[--C-:B------:R-:W-:Y:S02]  /*48f0*/  IMAD.MOV R12, RZ, RZ, -R2.reuse ;  /* 0x000000ffff0c7224 */ /* 0x100fe400078e0a02 */
[----:B------:R-:W-:Y:S02]  /*4900*/  @!P0 IMAD R8, R13, R40, R2 ;  /* 0x000000280d088224 */ /* 0x000fe400078e0202 */
[----:B------:R-:W-:Y:S02]  /*4910*/  @!P0 IMAD.MOV.U32 R2, RZ, RZ, R0 ;  /* 0x000000ffff028224 */ /* 0x000fe400078e0000 */
[----:B------:R-:W-:Y:S02]  /*4920*/  IMAD R11, R3, R12, R11 ;  /* 0x0000000c030b7224 */ /* 0x000fe400078e020b */
[----:B------:R-:W-:Y:S02]  /*4930*/  IMAD R10, R6, R9, R10 ;  /* 0x00000009060a7224 */ /* 0x000fe400078e020a */
[----:B------:R-:W-:Y:S02]  /*4940*/  IMAD R11, R2, R3, R11 ;  /* 0x00000003020b7224 */ /* 0x000fe400078e020b */
[----:B------:R-:W-:Y:S02]  /*4950*/  IMAD R10, R8, R6, R10 ;  /* 0x00000006080a7224 */ /* 0x000fe400078e020a */
.L_x_86:
[----:B------:R-:W-:Y:S05]  /*4960*/  BRA.U UP1, `(.L_x_87) ;  /* 0x0000000101107547 */ /* 0x000fea000b800000 */
[----:B------:R-:W-:Y:S04]  /*4970*/  MOV R2, UR6 ;  /* 0x0000000600027c02 */ /* 0x000fe80008000f00 */
[----:B------:R-:W-:Y:S04]  /*4980*/  SHF.L.U32 R2, R2, 0x1f, RZ ;  /* 0x0000001f02027819 */ /* 0x000fe800000006ff */
[----:B------:R-:W2:Y:S02]  /*4990*/  SYNCS.PHASECHK.TRANS64.TRYWAIT P0, [UR7+0x188], R2 ;  /* 0x00018802ff0075a7 */ /* 0x000ea40008001107 */
[----:B--2---:R-:W-:Y:S05]  /*49a0*/  @!P0 BRA `(.L_x_88) ;  /* 0x0000005c00388947 */ /* 0x004fea0003800000 */
.L_x_87:
[----:B------:R-:W-:Y:S02]  /*49b0*/  R2UR UR35, R15 ;  /* 0x000000000f2372ca */ /* 0x000fe400000e0000 */
[----:B------:R-:W-:Y:S02]  /*49c0*/  R2UR UR34, R14 ;  /* 0x000000000e2272ca */ /* 0x000fe400000e0000 */
[----:B------:R-:W-:Y:S02]  /*49d0*/  ISETP.NE.U32.AND P2, PT, RZ, UR4, PT ;  /* 0x00000004ff007c0c */ /* 0x000fe4000bf45070 */
[----:B------:R-:W-:Y:S02]  /*49e0*/  SHF.L.U32 R14, R29, 0x1f, RZ ;  /* 0x0000001f1d0e7819 */ /* 0x000fe400000006ff */
[----:B------:R-:W-:Y:S05]  /*49f0*/  ISETP.NE.AND.EX P2, PT, RZ, UR5, PT, P2 ;  /* 0x00000005ff007c0c */ /* 0x000fea000bf45320 */
[----:B------:R-:W-:Y:S02]  /*4a00*/  USHF.L.U32 UR35, UR35, 0x6, URZ ;  /* 0x0000000623237899 */ /* 0x000fe400080006ff */
[----:B------:R-:W-:Y:S01]  /*4a10*/  USHF.L.U32 UR34, UR34, 0x8, URZ ;  /* 0x0000000822227899 */ /* 0x000fe200080006ff */
[----:B------:R-:W-:Y:S11]  /*4a20*/  BRA.U !UP3, `(.L_x_89) ;  /* 0x000000010b347547 */ /* 0x000ff6000b800000 */
[----:B------:R-:W-:Y:S01]  /*4a30*/  UPLOP3.LUT UP0, UPT, UPT, UPT, UP2, 0x80, 0x8 ;  /* 0x000000000008789c */ /* 0x000fe20003f0f020 */
[----:B--2---:R-:W-:Y:S02]  /*4a40*/  HFMA2 R0, -RZ, RZ, 0, 5.9604644775390625e-08 ;  /* 0x00000001ff007431 */ /* 0x004fe400000001ff */
[----:B------:R-:W-:Y:S03]  /*4a50*/  IMAD.MOV.U32 R96, RZ, RZ, 0x1 ;  /* 0x00000001ff607424 */ /* 0x000fe600078e00ff */
[----:B------:R-:W-:Y:S05]  /*4a60*/  PLOP3.LUT P0, PT, PT, PT, UP0, 0x80, 0x8 ;  /* 0x000000000008781c */ /* 0x000fea0003f0f008 */
[----:B------:R-:W2:Y:S01]  /*4a70*/  @UP0 LDCU.64 UR10, c[0x0][0x888] ;  /* 0x00011100ff0a07ac */ /* 0x000ea20008000a00 */
[----:B------:R-:W-:Y:S07]  /*4a80*/  @UP0 UIMAD UR8, UR36, UR4, URZ ;  /* 0x00000004240802a4 */ /* 0x000fee000f8e02ff */
[----:B------:R-:W-:Y:S01]  /*4a90*/  @!P0 PRMT R96, R0, 0x7610, R96 ;  /* 0x0000761000608816 */ /* 0x000fe20000000060 */
[----:B--2---:R-:W-:Y:S03]  /*4aa0*/  @UP0 UIMAD.WIDE UR10, UR8, 0x4, UR10 ;  /* 0x00000004080a08a5 */ /* 0x004fe6000f8e020a */
[----:B------:R-:W2:Y:S03]  /*4ab0*/  @!UP0 LDCU UR8, c[0x0][0x880] ;  /* 0x00011000ff0887ac */ /* 0x000ea60008000800 */
[----:B------:R-:W-:Y:S01]  /*4ac0*/  IMAD.U32 R8, RZ, RZ, UR10 ;  /* 0x0000000aff087e24 */ /* 0x000fe2000f8e00ff */
[----:B------:R-:W-:Y:S05]  /*4ad0*/  MOV R9, UR11 ;  /* 0x0000000b00097c02 */ /* 0x000fea0008000f00 */
[----:B-----5:R3:W5:Y:S02]  /*4ae0*/  @P0 LDG.E R49, desc[UR46][R8.64] ;  /* 0x0000002e08310981 */ /* 0x020764000c1e1900 */
[----:B--23--:R-:W-:Y:S07]  /*4af0*/  @!P0 IMAD.U32 R49, RZ, RZ, UR8 ;  /* 0x00000008ff318e24 */ /* 0x00cfee000f8e00ff */
.L_x_89:
[----:B-----5:R-:W-:Y:S01]  /*4b00*/  @!P2 FSETP.EQ.AND P0, PT, R49, RZ, PT ;  /* 0x000000ff3100a20b */ /* 0x020fe20003f02000 */
[----:B------:R-:W-:Y:S01]  /*4b10*/  @!UPT UIADD3 URZ, UPT, UPT, URZ, URZ, URZ ;  /* 0x000000fffffff290 */ /* 0x000fe2000fffe0ff */
[----:B------:R-:W-:Y:S11]  /*4b20*/  @!P2 BRA `(.L_x_90) ;  /* 0x000000000014a947 */ /* 0x000ff60003800000 */
[----:B------:R-:W-:Y:S02]  /*4b30*/  LOP3.LUT P2, RZ, R96, 0xff, RZ, 0xc0, !PT ;  /* 0x000000ff60ff7812 */ /* 0x000fe4000784c0ff */
[----:B------:R-:W-:Y:S04]  /*4b40*/  PLOP3.LUT P0, PT, PT, PT, UP0, 0x80, 0x8 ;  /* 0x000000000008781c */ /* 0x000fe80003f0f008 */
[----:B------:R-:W-:Y:S07]  /*4b50*/  PLOP3.LUT P0, PT, P0, PT, PT, 0x8, 0x80 ;  /* 0x000000000080781c */ /* 0x000fee000070e170 */
[----:B------:R-:W-:Y:S11]  /*4b60*/  @P2 FSETP.EQ.AND P0, PT, R49, RZ, PT ;  /* 0x000000ff3100220b */ /* 0x000ff60003f02000 */
[----:B------:R-:W-:Y:S02]  /*4b70*/  @!UPT UIADD3 URZ, UPT, UPT, URZ, URZ, URZ ;  /* 0x000000fffffff290 */ /* 0x000fe4000fffe0ff */
.L_x_90:
[----:B------:R-:W3:Y:S01]  /*4b80*/  SYNCS.PHASECHK.TRANS64.TRYWAIT P2, [UR7+0x160], R14 ;  /* 0x0001600eff0075a7 */ /* 0x000ee20008041107 */
[----:B------:R-:W-:Y:S04]  /*4b90*/  ELECT P4, URZ, PT ;  /* 0x0000000000ff782f */ /* 0x000fe80003880000 */
[----:B------:R-:W-:Y:S11]  /*4ba0*/  PLOP3.LUT P4, PT, P0, P4, PT, 0xf2, 0x2f ;  /* 0x00000000002f781c */ /* 0x000ff60000789e72 */
[----:B------:R-:W-:Y:S02]  /*4bb0*/  @!UPT UIADD3 URZ, UPT, UPT, URZ, URZ, URZ ;  /* 0x000000fffffff290 */ /* 0x000fe4000fffe0ff */
[----:B-1----:R-:W-:Y:S05]  /*4bc0*/  @!P4 IADD3 R8, P0, PT, R30, 0x580, RZ ;  /* 0x000005801e08c810 */ /* 0x002fea0007f1e0ff */
[----:B--2---:R-:W-:Y:S01]  /*4bd0*/  @!P4 IMAD.X R2, RZ, RZ, R31, P0 ;  /* 0x000000ffff02c224 */ /* 0x004fe200000e061f */
[----:B---3--:R-:W-:Y:S07]  /*4be0*/  @!P2 BRA `(.L_x_91) ;  /* 0x0000005800c0a947 */ /* 0x008fee0003800000 */
.L_x_204:
[----:B------:R-:W-:Y:S01]  /*4bf0*/  @!P4 R2UR UR8, R2 ;  /* 0x000000000208c2ca */ /* 0x000fe200000e0000 */
[----:B------:R-:W-:Y:S01]  /*4c00*/  VOTEU.ALL UP1, P4 ;  /* 0x0000000000ff7886 */ /* 0x000fe20002020000 */
[----:B------:R-:W-:Y:S01]  /*4c10*/  @!P4 R2UR UR9, R8 ;  /* 0x000000000809c2ca */ /* 0x000fe200000e0000 */
[----:B-1----:R-:W-:Y:S01]  /*4c20*/  @!P4 IMAD.MOV.U32 R0, RZ, RZ, 0x1000 ;  /* 0x00001000ff00c424 */ /* 0x002fe200078e00ff */
[----:B------:R-:W-:Y:S01]  /*4c30*/  UMOV UR10, 0x0 ;  /* 0x00000000000a7882 */ /* 0x000fe20000000000 */
[----:B------:R-:W-:Y:S01]  /*4c40*/  UMOV UR11, 0x10000000 ;  /* 0x10000000000b7882 */ /* 0x000fe20000000000 */
[----:B------:R-:W-:Y:S01]  /*4c50*/  @!UP1 UIADD3 UR32, UPT, UPT, UR7, 0x400, URZ ;  /* 0x0000040007209890 */ /* 0x000fe2000fffe0ff */
[----:B------:R-:W-:Y:S06]  /*4c60*/  VOTEU.ALL UP1, P4 ;  /* 0x0000000000ff7886 */ /* 0x000fec0002020000 */
[----:B------:R-:W-:Y:S01]  /*4c70*/  IMAD.U32 R9, RZ, RZ, UR8 ;  /* 0x00000008ff097e24 */ /* 0x000fe2000f8e00ff */
[----:B------:R-:W-:Y:S01]  /*4c80*/  UPRMT UR8, UR37, 0x654, UR33 ;  /* 0x0000065425087896 */ /* 0x000fe20008000021 */
[----:B------:R-:W-:Y:S03]  /*4c90*/  IMAD.U32 R8, RZ, RZ, UR9 ;  /* 0x00000009ff087e24 */ /* 0x000fe6000f8e00ff */
[----:B------:R-:W-:Y:S02]  /*4ca0*/  @!P4 R2UR UR15, R9 ;  /* 0x00000000090fc2ca */ /* 0x000fe400000e0000 */
[----:B------:R-:W-:Y:S02]  /*4cb0*/  @!P4 R2UR UR14, R8 ;  /* 0x00000000080ec2ca */ /* 0x000fe400000e0000 */
[----:B------:R-:W-:Y:S05]  /*4cc0*/  @!P4 IADD3 R8, P0, PT, R30, 0x580, RZ ;  /* 0x000005801e08c810 */ /* 0x000fea0007f1e0ff */
[----:B------:R-:W-:Y:S06]  /*4cd0*/  @!P4 IMAD.X R2, RZ, RZ, R31, P0 ;  /* 0x000000ffff02c224 */ /* 0x000fec00000e061f */
[----:B------:R1:W-:Y:S01]  /*4ce0*/  @!UP1 UTMALDG.3D [UR32], [UR14], desc[UR10] ;  /* 0x00000a200e0095b4 */ /* 0x0003e20008011000 */
[----:B------:R1:W-:Y:S01]  /*4cf0*/  @!P4 SYNCS.ARRIVE.TRANS64.RED.A0TR RZ, [UR7+0x140], R0 ;  /* 0x00014000ffffc9a7 */ /* 0x0003e20008300407 */
[----:B------:R-:W-:Y:S01]  /*4d00*/  SYNCS.ARRIVE.TRANS64.RED.A1T0 RZ, [UR8], RZ ;  /* 0x000000ffffff79a7 */ /* 0x000fe20008100408 */
[----:B------:R-:W2:Y:S02]  /*4d10*/  SYNCS.PHASECHK.TRANS64.TRYWAIT P2, [UR7+0x168], R14 ;  /* 0x0001680eff0075a7 */ /* 0x000ea40008041107 */
[----:B-12---:R-:W-:Y:S05]  /*4d20*/  @!P2 BRA `(.L_x_92) ;  /* 0x000000580088a947 */ /* 0x006fea0003800000 */
.L_x_206:
[----:B------:R-:W-:Y:S01]  /*4d30*/  @!P4 R2UR UR8, R2 ;  /* 0x000000000208c2ca */ /* 0x000fe200000e0000 */
[----:B------:R-:W-:Y:S01]  /*4d40*/  VOTEU.ALL UP1, P4 ;  /* 0x0000000000ff7886 */ /* 0x000fe20002020000 */
[----:B------:R-:W-:Y:S01]  /*4d50*/  @!P4 R2UR UR9, R8 ;  /* 0x000000000809c2ca */ /* 0x000fe200000e0000 */
[----:B-1----:R-:W-:Y:S01]  /*4d60*/  @!P4 IMAD.MOV.U32 R0, RZ, RZ, 0x1000 ;  /* 0x00001000ff00c424 */ /* 0x002fe200078e00ff */
[----:B------:R-:W-:Y:S01]  /*4d70*/  UMOV UR10, 0x0 ;  /* 0x00000000000a7882 */ /* 0x000fe20000000000 */
[----:B------:R-:W-:Y:S01]  /*4d80*/  UMOV UR11, 0x10000000 ;  /* 0x10000000000b7882 */ /* 0x000fe20000000000 */
[----:B------:R-:W-:Y:S02]  /*4d90*/  @!UP1 UIADD3 UR26, UPT, UPT, UR34, 0x40, URZ ;  /* 0x00000040221a9890 */ /* 0x000fe4000fffe0ff */
[----:B------:R-:W-:Y:S01]  /*4da0*/  @!UP1 UIADD3 UR24, UPT, UPT, UR7, 0x1400, URZ ;  /* 0x0000140007189890 */ /* 0x000fe2000fffe0ff */
[----:B------:R-:W-:Y:S01]  /*4db0*/  VOTEU.ALL UP1, P4 ;  /* 0x0000000000ff7886 */ /* 0x000fe20002020000 */
[----:B------:R-:W-:Y:S01]  /*4dc0*/  UMOV UR27, UR35 ;  /* 0x00000023001b7c82 */ /* 0x000fe20008000000 */
[----:B------:R-:W-:Y:S02]  /*4dd0*/  UMOV UR28, UR36 ;  /* 0x00000024001c7c82 */ /* 0x000fe40008000000 */
        /* <DEDUP_REMOVED lines=12> */
.L_x_208:
[----:B------:R-:W2:Y:S01]  /*4ea0*/  LDC.64 R12, c[0x0][0xb18] ;  /* 0x0002c600ff0c7b82 */ /* 0x000ea20000000a00 */
[----:B------:R-:W-:Y:S01]  /*4eb0*/  @!P4 R2UR UR8, R2 ;  /* 0x000000000208c2ca */ /* 0x000fe200000e0000 */
[----:B------:R-:W-:Y:S01]  /*4ec0*/  VOTEU.ALL UP1, P4 ;  /* 0x0000000000ff7886 */ /* 0x000fe20002020000 */
[----:B------:R-:W-:Y:S01]  /*4ed0*/  @!P4 R2UR UR9, R8 ;  /* 0x000000000809c2ca */ /* 0x000fe200000e0000 */
[----:B-1----:R-:W-:Y:S01]  /*4ee0*/  @!P4 IMAD.MOV.U32 R0, RZ, RZ, 0x1000 ;  /* 0x00001000ff00c424 */ /* 0x002fe200078e00ff */
[----:B------:R-:W-:Y:S03]  /*4ef0*/  UMOV UR10, 0x0 ;  /* 0x00000000000a7882 */ /* 0x000fe60000000000 */
[----:B------:R-:W1:Y:S01]  /*4f00*/  @!P1 LDC R2, c[0x0][0xb0c] ;  /* 0x0002c300ff029b82 */ /* 0x000e620000000800 */
[----:B------:R-:W-:Y:S01]  /*4f10*/  @!UP1 UIADD3 UR18, UPT, UPT, UR34, 0x80, URZ ;  /* 0x0000008022129890 */ /* 0x000fe2000fffe0ff */
[----:B------:R-:W-:Y:S01]  /*4f20*/  @P3 SHF.R.U32.HI R26, RZ, 0x10, R21 ;  /* 0x00000010ff1a3819 */ /* 0x000fe20000011615 */
[----:B------:R-:W-:Y:S01]  /*4f30*/  @!UP1 UIADD3 UR16, UPT, UPT, UR7, 0x2400, URZ ;  /* 0x0000240007109890 */ /* 0x000fe2000fffe0ff */
[----:B------:R-:W-:Y:S01]  /*4f40*/  VIADD R28, R28, 0x1 ;  /* 0x000000011c1c7836 */ /* 0x000fe20000000000 */
[----:B------:R-:W-:Y:S01]  /*4f50*/  VOTEU.ALL UP1, P4 ;  /* 0x0000000000ff7886 */ /* 0x000fe20002020000 */
[----:B------:R-:W-:Y:S01]  /*4f60*/  UMOV UR11, 0x10000000 ;  /* 0x10000000000b7882 */ /* 0x000fe20000000000 */
[----:B------:R-:W-:Y:S01]  /*4f70*/  UMOV UR19, UR35 ;  /* 0x0000002300137c82 */ /* 0x000fe20008000000 */
[----:B------:R-:W-:Y:S01]  /*4f80*/  IMAD.U32 R9, RZ, RZ, UR8 ;  /* 0x00000008ff097e24 */ /* 0x000fe2000f8e00ff */
[----:B------:R-:W-:Y:S01]  /*4f90*/  UMOV UR20, UR36 ;  /* 0x0000002400147c82 */ /* 0x000fe20008000000 */
[----:B------:R-:W-:Y:S01]  /*4fa0*/  IMAD.U32 R8, RZ, RZ, UR9 ;  /* 0x00000009ff087e24 */ /* 0x000fe2000f8e00ff */
[----:B------:R-:W-:Y:S02]  /*4fb0*/  UPRMT UR8, UR37, 0x654, UR17 ;  /* 0x0000065425087896 */ /* 0x000fe40008000011 */
[----:B------:R-:W-:Y:S02]  /*4fc0*/  @!P4 R2UR UR15, R9 ;  /* 0x00000000090fc2ca */ /* 0x000fe400000e0000 */
[----:B------:R-:W-:Y:S02]  /*4fd0*/  @!P4 R2UR UR14, R8 ;  /* 0x00000000080ec2ca */ /* 0x000fe400000e0000 */
[----:B------:R-:W3:Y:S11]  /*4fe0*/  LDC.64 R8, c[0x0][0xb10] ;  /* 0x0002c400ff087b82 */ /* 0x000ef60000000a00 */
[----:B------:R1:W-:Y:S01]  /*4ff0*/  @!UP1 UTMALDG.3D [UR16], [UR14], desc[UR10] ;  /* 0x00000a100e0095b4 */ /* 0x0003e20008011000 */
[----:B------:R5:W-:Y:S01]  /*5000*/  @!P4 SYNCS.ARRIVE.TRANS64.RED.A0TR RZ, [UR7+0x150], R0 ;  /* 0x00015000ffffc9a7 */ /* 0x000be20008300407 */
[C---:B---3--:R-:W-:Y:S01]  /*5010*/  @!P1 IMAD.HI.U32 R8, R11.reuse, R8, RZ ;  /* 0x000000080b089227 */ /* 0x048fe200078e00ff */
[----:B--2---:R-:W-:Y:S02]  /*5020*/  @!P1 ISETP.NE.AND P0, PT, R12, 0x1, PT ;  /* 0x000000010c00980c */ /* 0x004fe40003f05270 */
[----:B-1----:R-:W-:Y:S01]  /*5030*/  @!P1 ISETP.NE.AND P2, PT, R2, 0x1, PT ;  /* 0x000000010200980c */ /* 0x002fe20003f45270 */
[----:B------:R-:W-:Y:S01]  /*5040*/  SYNCS.ARRIVE.TRANS64.RED.A1T0 RZ, [UR8], RZ ;  /* 0x000000ffffff79a7 */ /* 0x000fe20008100408 */
[C---:B------:R-:W-:Y:S01]  /*5050*/  @!P1 IMAD.HI.U32 R13, R10.reuse, R13, RZ ;  /* 0x0000000d0a0d9227 */ /* 0x040fe200078e00ff */
[----:B------:R-:W-:Y:S04]  /*5060*/  @!P1 SHF.R.U32.HI R8, RZ, R9, R8 ;  /* 0x00000009ff089219 */ /* 0x000fe80000011608 */
[----:B------:R-:W-:Y:S01]  /*5070*/  @!P1 SEL R8, R11, R8, !P2 ;  /* 0x000000080b089207 */ /* 0x000fe20005000000 */
[----:B------:R-:W1:Y:S01]  /*5080*/  SYNCS.PHASECHK.TRANS64.TRYWAIT P5, [UR7+0x178], R14 ;  /* 0x0001780eff0075a7 */ /* 0x000e6200080a1107 */
[----:B-----5:R-:W2:Y:S02]  /*5090*/  @!P1 LDC R0, c[0x0][0xb20] ;  /* 0x0002c800ff009b82 */ /* 0x020ea40000000800 */
[----:B--2---:R-:W-:Y:S04]  /*50a0*/  @!P1 SHF.R.U32.HI R0, RZ, R0, R13 ;  /* 0x00000000ff009219 */ /* 0x004fe8000001160d */
[----:B------:R-:W-:Y:S05]  /*50b0*/  @!P1 SEL R9, R10, R0, !P0 ;  /* 0x000000000a099207 */ /* 0x000fea0004000000 */
[----:B------:R-:W-:Y:S02]  /*50c0*/  @!P1 IMAD.IADD R0, R9, 0x1, -R8 ;  /* 0x0000000109009824 */ /* 0x000fe400078e0a08 */
[----:B------:R-:W-:Y:S02]  /*50d0*/  @!P1 IMAD.IADD R8, R8, 0x1, -R9 ;  /* 0x0000000108089824 */ /* 0x000fe400078e0a09 */
[----:B------:R-:W-:Y:S02]  /*50e0*/  @!P1 IMAD R11, R0, R2, R11 ;  /* 0x00000002000b9224 */ /* 0x000fe400078e020b */
[----:B------:R-:W-:Y:S01]  /*50f0*/  @!P1 IMAD R10, R8, R12, R10 ;  /* 0x0000000c080a9224 */ /* 0x000fe200078e020a */
[----:B-1----:R-:W-:Y:S06]  /*5100*/  @!P5 BRA `(.L_x_94) ;  /* 0x0000005400c0d947 */ /* 0x002fec0003800000 */
.L_x_210:
[----:B------:R-:W-:Y:S01]  /*5110*/  @!P4 IADD3 R2, P0, PT, R30, 0x580, RZ ;  /* 0x000005801e02c810 */ /* 0x000fe20007f1e0ff */
[----:B------:R-:W-:Y:S01]  /*5120*/  VOTEU.ALL UP1, P4 ;  /* 0x0000000000ff7886 */ /* 0x000fe20002020000 */
[----:B------:R-:W-:Y:S01]  /*5130*/  UMOV UR18, 0x0 ;  /* 0x0000000000127882 */ /* 0x000fe20000000000 */
[----:B------:R-:W-:Y:S01]  /*5140*/  UMOV UR19, 0x10000000 ;  /* 0x1000000000137882 */ /* 0x000fe20000000000 */
[----:B------:R-:W-:Y:S01]  /*5150*/  @!P4 R2UR UR9, R2 ;  /* 0x000000000209c2ca */ /* 0x000fe200000e0000 */
[----:B-1----:R-:W-:Y:S01]  /*5160*/  @!P4 IMAD.X R0, RZ, RZ, R31, P0 ;  /* 0x000000ffff00c224 */ /* 0x002fe200000e061f */
[----:B------:R-:W-:Y:S01]  /*5170*/  @!UP1 UIADD3 UR10, UPT, UPT, UR34, 0xc0, URZ ;  /* 0x000000c0220a9890 */ /* 0x000fe2000fffe0ff */
[----:B------:R-:W-:Y:S01]  /*5180*/  ISETP.NE.AND P0, PT, R28, 0x2, PT ;  /* 0x000000021c00780c */ /* 0x000fe20003f05270 */
[----:B------:R-:W-:Y:S01]  /*5190*/  UMOV UR11, UR35 ;  /* 0x00000023000b7c82 */ /* 0x000fe20008000000 */
[----:B------:R-:W-:Y:S01]  /*51a0*/  UMOV UR12, UR36 ;  /* 0x00000024000c7c82 */ /* 0x000fe20008000000 */
[----:B------:R-:W-:Y:S01]  /*51b0*/  @!P4 R2UR UR8, R0 ;  /* 0x000000000008c2ca */ /* 0x000fe200000e0000 */
[----:B------:R-:W-:Y:S01]  /*51c0*/  IMAD.IADD R14, R10, 0x1, R94 ;  /* 0x000000010a0e7824 */ /* 0x000fe200078e025e */
[----:B------:R-:W-:Y:S01]  /*51d0*/  @P3 R2UR UR36, R26 ;  /* 0x000000001a2432ca */ /* 0x000fe200000e0000 */
[----:B------:R-:W-:Y:S01]  /*51e0*/  IMAD.IADD R15, R11, 0x1, R95 ;  /* 0x000000010b0f7824 */ /* 0x000fe200078e025f */
[----:B------:R-:W-:Y:S02]  /*51f0*/  SEL R0, RZ, 0x1, P0 ;  /* 0x00000001ff007807 */ /* 0x000fe40000000000 */
[----:B------:R-:W-:Y:S01]  /*5200*/  LOP3.LUT R29, R29, 0x1, RZ, 0x3c, !PT ;  /* 0x000000011d1d7812 */ /* 0x000fe200078e3cff */
[----:B------:R-:W-:Y:S01]  /*5210*/  IMAD.U32 R8, RZ, RZ, UR9 ;  /* 0x00000009ff087e24 */ /* 0x000fe2000f8e00ff */
[----:B------:R-:W-:Y:S01]  /*5220*/  @!UP1 UIADD3 UR9, UPT, UPT, UR7, 0x158, URZ ;  /* 0x0000015807099890 */ /* 0x000fe2000fffe0ff */
[----:B------:R-:W-:Y:S02]  /*5230*/  LOP3.LUT R27, R27, R0, RZ, 0x3c, !PT ;  /* 0x000000001b1b7212 */ /* 0x000fe400078e3cff */
[----:B------:R-:W-:Y:S02]  /*5240*/  SEL R28, R28, RZ, P0 ;  /* 0x000000ff1c1c7207 */ /* 0x000fe40000000000 */
[----:B------:R-:W-:Y:S01]  /*5250*/  IMAD.U32 R9, RZ, RZ, UR8 ;  /* 0x00000008ff097e24 */ /* 0x000fe2000f8e00ff */
[----:B------:R-:W-:Y:S01]  /*5260*/  @!P4 R2UR UR14, R8 ;  /* 0x00000000080ec2ca */ /* 0x000fe200000e0000 */
[----:B------:R-:W-:Y:S01]  /*5270*/  @!UP1 UIADD3 UR8, UPT, UPT, UR7, 0x3400, URZ ;  /* 0x0000340007089890 */ /* 0x000fe2000fffe0ff */
[----:B------:R-:W-:Y:S02]  /*5280*/  VOTEU.ALL UP1, P4 ;  /* 0x0000000000ff7886 */ /* 0x000fe40002020000 */
[----:B------:R-:W-:Y:S11]  /*5290*/  @!P4 R2UR UR15, R9 ;  /* 0x00000000090fc2ca */ /* 0x000ff600000e0000 */
[----:B------:R-:W-:Y:S02]  /*52a0*/  @!UPT UIADD3 URZ, UPT, UPT, URZ, URZ, URZ ;  /* 0x000000fffffff290 */ /* 0x000fe4000fffe0ff */
[----:B------:R2:W-:Y:S01]  /*52b0*/  @!UP1 UTMALDG.3D [UR8], [UR14], desc[UR18] ;  /* 0x000012080e0095b4 */ /* 0x0005e20008011000 */
[----:B------:R2:W-:Y:S01]  /*52c0*/  @!P4 SYNCS.ARRIVE.TRANS64.RED.A0TR RZ, [UR7+0x158], R25 ;  /* 0x00015819ffffc9a7 */ /* 0x0005e20008300407 */
[----:B------:R-:W-:Y:S01]  /*52d0*/  UPLOP3.LUT UP1, UPT, UPT, UPT, UPT, 0x80, 0x8 ;  /* 0x000000000008789c */ /* 0x000fe20003f2f070 */
[----:B------:R-:W-:Y:S01]  /*52e0*/  SYNCS.ARRIVE.TRANS64.RED.A1T0 RZ, [UR13], RZ ;  /* 0x000000ffffff79a7 */ /* 0x000fe2000810040d */
[----:B------:R-:W-:Y:S09]  /*52f0*/  @P3 BRA `(.L_x_95) ;  /* 0xfffffff000a03947 */ /* 0x000ff2000383ffff */
[----:B------:R-:W-:-:S04]  /*5300*/  SHF.L.U32 R2, R29, 0x1f, RZ ;  /* 0x0000001f1d027819 */ /* 0x000fc800000006ff */
[----:B------:R-:W1:Y:S02]  /*5310*/  SYNCS.PHASECHK.TRANS64.TRYWAIT P0, [UR7+0x160], R2 ;  /* 0x00016002ff0075a7 */ /* 0x000e640008001107 */
[----:B-1----:R-:W-:Y:S05]  /*5320*/  @!P0 BRA `(.L_x_96) ;  /* 0x0000005400508947 */ /* 0x002fea0003800000 */
.L_x_212:
[----:B------:R-:W3:Y:S02]  /*5330*/  SYNCS.PHASECHK.TRANS64.TRYWAIT P0, [UR7+0x168], R2 ;  /* 0x00016802ff0075a7 */ /* 0x000ee40008001107 */
[----:B---3--:R-:W-:Y:S05]  /*5340*/  @!P0 BRA `(.L_x_97) ;  /* 0x0000005400608947 */ /* 0x008fea0003800000 */
.L_x_214:
[----:B------:R-:W3:Y:S02]  /*5350*/  SYNCS.PHASECHK.TRANS64.TRYWAIT P0, [UR7+0x170], R2 ;  /* 0x00017002ff0075a7 */ /* 0x000ee40008001107 */
[----:B---3--:R-:W-:Y:S05]  /*5360*/  @!P0 BRA `(.L_x_98) ;  /* 0x0000005400708947 */ /* 0x008fea0003800000 */
.L_x_216:
[----:B-1----:R-:W-:-:S07]  /*5370*/  MOV R0, UR7 ;  /* 0x0000000700007c02 */ /* 0x002fce0008000f00 */
.L_x_99:
[----:B-1----:R-:W-:-:S04]  /*5380*/  SHF.L.U32 R2, R29, 0x1f, RZ ;  /* 0x0000001f1d027819 */ /* 0x002fc800000006ff */
[----:B------:R1:W3:Y:S03]  /*5390*/  SYNCS.PHASECHK.TRANS64.TRYWAIT P0, [R0+URZ+0x178], R2 ;  /* 0x00017802000075a7 */ /* 0x0002e600080011ff */
[----:B---3--:R-:W-:Y:S05]  /*53a0*/  @!P0 NANOSLEEP.SYNCS 0x989680 ;  /* 0x009896800000895d */ /* 0x008fea0003900000 */
[----:B------:R-:W3:Y:S02]  /*53b0*/  @!P0 SYNCS.PHASECHK.TRANS64 P0, [R0+URZ+0x178], R2 ;  /* 0x00017802000085a7 */ /* 0x000ee400080010ff */
[----:B--23--:R-:W-:Y:S05]  /*53c0*/  @P0 EXIT ;  /* 0x000000000000094d */ /* 0x00cfea0003800000 */
[----:B------:R-:W-:Y:S05]  /*53d0*/  BRA `(.L_x_99) ;  /* 0xfffffffc00e87947 */ /* 0x000fea000383ffff */
.L_x_84:
[----:B------:R-:W-:-:S06]  /*53e0*/  UISETP.GE.AND UP1, UPT, UR8, 0x4, UPT ;  /* 0x000000040800788c */ /* 0x000fcc000bf26270 */
[----:B------:R-:W-:-:S13]  /*53f0*/  PLOP3.LUT P0, PT, PT, PT, UP1, 0x80, 0x8 ;  /* 0x000000000008781c */ /* 0x000fda0003f0f018 */
[----:B------:R-:W-:Y:S05]  /*5400*/  @!P0 EXIT ;  /* 0x000000000000894d */ /* 0x000fea0003800000 */
[----:B------:R-:W-:Y:S01]  /*5410*/  BAR.SYNC.DEFER_BLOCKING 0x6, 0xa0 ;  /* 0x0182800000007b1d */ /* 0x000fe20000010000 */
[C---:B------:R-:W-:Y:S01]  /*5420*/  IMAD.SHL.U32 R3, R108.reuse, 0x40, RZ ;  /* 0x000000406c037824 */ /* 0x040fe200078e00ff */
[C---:B------:R-:W-:Y:S01]  /*5430*/  LOP3.LUT R110, R108.reuse, 0x60, RZ, 0xc0, !PT ;  /* 0x000000606c6e7812 */ /* 0x040fe200078ec0ff */
[C---:B------:R-:W-:Y:S01]  /*5440*/  IMAD.SHL.U32 R100, R108.reuse, 0x20, RZ ;  /* 0x000000206c647824 */ /* 0x040fe200078e00ff */
[----:B------:R-:W-:Y:S01]  /*5450*/  CS2R R106, SRZ ;  /* 0x00000000006a7805 */ /* 0x000fe2000001ff00 */
[C---:B------:R-:W-:Y:S01]  /*5460*/  IMAD.SHL.U32 R4, R108.reuse, 0x2, RZ ;  /* 0x000000026c047824 */ /* 0x040fe200078e00ff */
[----:B------:R-:W-:Y:S02]  /*5470*/  UMOV UR49, 0x400 ;  /* 0x0000040000317882 */ /* 0x000fe40000000000 */
[----:B------:R-:W1:Y:S01]  /*5480*/  LDC R99, c[0x0][0x370] ;  /* 0x0000dc00ff637b82 */ /* 0x000e620000000800 */
[----:B------:R-:W-:Y:S01]  /*5490*/  ULEA UR49, UR37, UR49, 0x18 ;  /* 0x0000003125317291 */ /* 0x000fe2000f8ec0ff */
[----:B------:R-:W-:Y:S01]  /*54a0*/  LOP3.LUT R2, R3, 0x180, RZ, 0xc0, !PT ;  /* 0x0000018003027812 */ /* 0x000fe200078ec0ff */
[----:B------:R-:W-:Y:S01]  /*54b0*/  IMAD.U32 R46, R108, 0x10000, RZ ;  /* 0x000100006c2e7824 */ /* 0x000fe200078e00ff */
[----:B------:R-:W-:Y:S01]  /*54c0*/  LOP3.LUT R100, R100, 0xc00, RZ, 0xc0, !PT ;  /* 0x00000c0064647812 */ /* 0x000fe200078ec0ff */
[----:B------:R-:W-:Y:S01]  /*54d0*/  UIADD3 UR4, UPT, UPT, UR49, 0x4400, URZ ;  /* 0x0000440031047890 */ /* 0x000fe2000fffe0ff */
[----:B------:R-:W-:Y:S01]  /*54e0*/  LOP3.LUT R4, R2, 0x20, R4, 0xf8, !PT ;  /* 0x0000002002047812 */ /* 0x000fe200078ef804 */
[----:B------:R-:W-:Y:S01]  /*54f0*/  IMAD.SHL.U32 R2, R108, 0x8, RZ ;  /* 0x000000086c027824 */ /* 0x000fe200078e00ff */
[----:B------:R-:W2:Y:S01]  /*5500*/  LDC R42, c[0x0][0xb0c] ;  /* 0x0002c300ff2a7b82 */ /* 0x000ea20000000800 */
[----:B------:R-:W-:Y:S01]  /*5510*/  LOP3.LUT R100, R100, 0x40, R3, 0xf8, !PT ;  /* 0x0000004064647812 */ /* 0x000fe200078ef803 */
[----:B------:R-:W-:Y:S01]  /*5520*/  IMAD.MOV.U32 R45, RZ, RZ, RZ ;  /* 0x000000ffff2d7224 */ /* 0x000fe200078e00ff */
[----:B------:R-:W-:Y:S01]  /*5530*/  LOP3.LUT R46, R46, 0x600000, RZ, 0xc0, !PT ;  /* 0x006000002e2e7812 */ /* 0x000fe200078ec0ff */
[----:B------:R-:W-:Y:S01]  /*5540*/  IMAD.MOV.U32 R112, RZ, RZ, RZ ;  /* 0x000000ffff707224 */ /* 0x000fe200078e00ff */
[----:B------:R-:W-:-:S02]  /*5550*/  LOP3.LUT R108, R108, 0x2, RZ, 0xc0, !PT ;  /* 0x000000026c6c7812 */ /* 0x000fc400078ec0ff */
[----:B------:R-:W-:Y:S02]  /*5560*/  CS2R R104, SRZ ;  /* 0x0000000000687805 */ /* 0x000fe4000001ff00 */
[----:B------:R-:W-:Y:S01]  /*5570*/  LOP3.LUT R2, R4, 0x30, R2, 0x78, !PT ;  /* 0x0000003004027812 */ /* 0x000fe200078e7802 */
[----:B------:R-:W4:Y:S01]  /*5580*/  LDC R97, c[0x0][0xb20] ;  /* 0x0002c800ff617b82 */ /* 0x000f220000000800 */
[----:B------:R-:W3:Y:S01]  /*5590*/  LDS R0, [UR49+0x240] ;  /* 0x00024031ff007984 */ /* 0x000ee20008000800 */
[----:B------:R-:W-:Y:S01]  /*55a0*/  LOP3.LUT R100, R100, 0x200, R3, 0xf8, !PT ;  /* 0x0000020064647812 */ /* 0x000fe200078ef803 */
[----:B------:R-:W-:Y:S01]  /*55b0*/  IMAD.MOV R102, RZ, RZ, -R108 ;  /* 0x000000ffff667224 */ /* 0x000fe200078e0a6c */
[----:B------:R-:W1:Y:S01]  /*55c0*/  LDCU.64 UR52, c[0x0][0x348] ;  /* 0x00006900ff3477ac */ /* 0x000e620008000a00 */
[----:B------:R-:W-:Y:S01]  /*55d0*/  IMAD.U32 R109, RZ, RZ, UR4 ;  /* 0x00000004ff6d7e24 */ /* 0x000fe2000f8e00ff */
[----:B------:R-:W-:Y:S02]  /*55e0*/  LOP3.LUT R100, R100, R2, RZ, 0xfc, !PT ;  /* 0x0000000264647212 */ /* 0x000fe400078efcff */
[----:B------:R-:W1:Y:S01]  /*55f0*/  LDC R41, c[0x0][0xb30] ;  /* 0x0002cc00ff297b82 */ /* 0x000e620000000800 */
[----:B------:R-:W1:Y:S01]  /*5600*/  LDCU.64 UR38, c[0x0][0x888] ;  /* 0x00011100ff2677ac */ /* 0x000e620008000a00 */
[----:B------:R-:W1:Y:S06]  /*5610*/  LDCU.64 UR44, c[0x0][0x890] ;  /* 0x00011200ff2c77ac */ /* 0x000e6c0008000a00 */
[----:B------:R-:W1:Y:S01]  /*5620*/  LDC.64 R92, c[0x0][0xb10] ;  /* 0x0002c400ff5c7b82 */ /* 0x000e620000000a00 */
[----:B------:R-:W-:-:S07]  /*5630*/  UIADD3 UR48, UPT, UPT, UR49, 0x400, URZ ;  /* 0x0000040031307890 */ /* 0x000fce000fffe0ff */
[----:B------:R-:W1:Y:S08]  /*5640*/  LDC.64 R38, c[0x0][0xb18] ;  /* 0x0002c600ff267b82 */ /* 0x000e700000000a00 */
[----:B------:R-:W1:Y:S08]  /*5650*/  LDC.64 R36, c[0x0][0xb28] ;  /* 0x0002ca00ff247b82 */ /* 0x000e700000000a00 */
[----:B------:R-:W1:Y:S01]  /*5660*/  LDC.64 R90, c[0x0][0x8b0] ;  /* 0x00022c00ff5a7b82 */ /* 0x000e620000000a00 */
[----:B---3--:R-:W-:-:S07]  /*5670*/  IMAD.IADD R46, R0, 0x1, R46 ;  /* 0x00000001002e7824 */ /* 0x008fce00078e022e */
[----:B------:R-:W3:Y:S08]  /*5680*/  LDC.64 R88, c[0x0][0x8a8] ;  /* 0x00022a00ff587b82 */ /* 0x000ef00000000a00 */
[----:B--2-4-:R-:W1:Y:S02]  /*5690*/  LDC R98, c[0x0][0x374] ;  /* 0x0000dd00ff627b82 */ /* 0x014e640000000800 */
.L_x_141:
[----:B------:R-:W-:Y:S02]  /*56a0*/  LEA R0, R112, UR49, 0x3 ;  /* 0x0000003170007c11 */ /* 0x000fe4000f8e18ff */
[----:B------:R-:W-:Y:S02]  /*56b0*/  SHF.L.U32 R2, R106, 0x1f, RZ ;  /* 0x0000001f6a027819 */ /* 0x000fe400000006ff */
[----:B------:R-:W-:Y:S02]  /*56c0*/  LEA R16, R112, UR49, 0x4 ;  /* 0x0000003170107c11 */ /* 0x000fe4000f8e20ff */
[----:B------:R-:W2:Y:S02]  /*56d0*/  SYNCS.PHASECHK.TRANS64.TRYWAIT P0, [R0+URZ+0x190], R2 ;  /* 0x00019002000075a7 */ /* 0x000ea400080011ff */
[----:B-12---:R-:W-:Y:S05]  /*56e0*/  @!P0 BRA `(.L_x_100) ;  /* 0x0000005000a88947 */ /* 0x006fea0003800000 */
.L_x_217:
[----:B------:R-:W4:Y:S01]  /*56f0*/  LDC.64 R10, c[0x0][0xb10] ;  /* 0x0002c400ff0a7b82 */ /* 0x000f220000000a00 */
[----:B------:R-:W3:Y:S01]  /*5700*/  LDS.128 R16, [R16+0x220] ;  /* 0x0002200010107984 */ /* 0x000ee20000000c00 */
[----:B-1----:R-:W-:Y:S01]  /*5710*/  ISETP.NE.AND P1, PT, R41, 0x1, PT ;  /* 0x000000012900780c */ /* 0x002fe20003f25270 */
[----:B--2---:R-:W-:Y:S01]  /*5720*/  VIADD R0, R0, 0x1a0 ;  /* 0x000001a000007836 */ /* 0x004fe20000000000 */
[----:B------:R-:W-:Y:S04]  /*5730*/  ISETP.GE.AND P0, PT, R40, 0x1, PT ;  /* 0x000000012800780c */ /* 0x000fe80003f06270 */
[----:B------:R-:W1:Y:S01]  /*5740*/  LDC.64 R8, c[0x0][0xb18] ;  /* 0x0002c600ff087b82 */ /* 0x000e620000000a00 */
[----:B------:R-:W-:Y:S01]  /*5750*/  PRMT R0, RZ, 0x654, R0 ;  /* 0x00000654ff007816 */ /* 0x000fe20000000000 */
[----:B------:R-:W-:Y:S01]  /*5760*/  @!PT LDS RZ, [RZ] ;  /* 0x00000000fffff984 */ /* 0x000fe20000000800 */
[----:B------:R-:W-:Y:S01]  /*5770*/  @!PT LDS RZ, [RZ] ;  /* 0x00000000fffff984 */ /* 0x000fe20000000800 */
[----:B------:R-:W-:Y:S01]  /*5780*/  @!PT LDS RZ, [RZ] ;  /* 0x00000000fffff984 */ /* 0x000fe20000000800 */
[----:B------:R-:W-:Y:S01]  /*5790*/  @!PT LDS RZ, [RZ] ;  /* 0x00000000fffff984 */ /* 0x000fe20000000800 */
[----:B------:R2:W-:Y:S06]  /*57a0*/  MEMBAR.ALL.CTA ;  /* 0x0000000000007992 */ /* 0x0005ec0000008000 */
[----:B--2---:R-:W2:Y:S01]  /*57b0*/  FENCE.VIEW.ASYNC.S ;  /* 0x00000000000073c6 */ /* 0x004ea20000000000 */
[----:B------:R-:W1:Y:S08]  /*57c0*/  @!P1 LDC R12, c[0x0][0xb20] ;  /* 0x0002c800ff0c9b82 */ /* 0x000e700000000800 */
[----:B------:R-:W1:Y:S01]  /*57d0*/  @!P1 LDC R7, c[0x0][0xb0c] ;  /* 0x0002c300ff079b82 */ /* 0x000e620000000800 */
[----:B--2---:R2:W-:Y:S01]  /*57e0*/  SYNCS.ARRIVE.TRANS64.RED.A1T0 RZ, [R0+URZ], RZ ;  /* 0x000000ff00ff79a7 */ /* 0x0045e200081004ff */
[----:B---3--:R-:W-:Y:S04]  /*57f0*/  LOP3.LUT P4, RZ, R18, 0x1, RZ, 0xc0, !PT ;  /* 0x0000000112ff7812 */ /* 0x008fe8000788c0ff */
[----:B------:R-:W-:Y:S09]  /*5800*/  P2R R111, PR, RZ, 0x10 ;  /* 0x00000010ff6f7803 */ /* 0x000ff20000000000 */
[----:B------:R-:W-:Y:S02]  /*5810*/  @P4 MOV R44, R16 ;  /* 0x00000010002c4202 */ /* 0x000fe40000000f00 */
[----:B------:R-:W-:Y:S01]  /*5820*/  @P4 LOP3.LUT R43, R17, 0xffff, RZ, 0xc0, !PT ;  /* 0x0000ffff112b4812 */ /* 0x000fe200078ec0ff */
[----:B--2-4-:R-:W-:Y:S06]  /*5830*/  @!P0 BRA `(.L_x_101) ;  /* 0x0000000000a48947 */ /* 0x014fec0003800000 */
[----:B------:R-:W-:Y:S01]  /*5840*/  IMAD.HI.U32 R0, R98, R39, RZ ;  /* 0x0000002762007227 */ /* 0x000fe200078e00ff */
[----:B------:R-:W-:Y:S02]  /*5850*/  ISETP.NE.AND P0, PT, R38, 0x1, PT ;  /* 0x000000012600780c */ /* 0x000fe40003f05270 */
[----:B------:R-:W-:Y:S01]  /*5860*/  ISETP.NE.AND P2, PT, R40, 0x1, PT ;  /* 0x000000012800780c */ /* 0x000fe20003f45270 */
[----:B------:R-:W-:Y:S01]  /*5870*/  IMAD.HI.U32 R4, R99, R92, RZ ;  /* 0x0000005c63047227 */ /* 0x000fe200078e00ff */
[----:B------:R-:W-:Y:S02]  /*5880*/  SHF.R.U32.HI R0, RZ, R97, R0 ;  /* 0x00000061ff007219 */ /* 0x000fe40000011600 */
[----:B------:R-:W-:Y:S01]  /*5890*/  ISETP.NE.AND P3, PT, R42, 0x1, PT ;  /* 0x000000012a00780c */ /* 0x000fe20003f65270 */
[----:B------:R-:W-:Y:S01]  /*58a0*/  IMAD.HI.U32 R6, R43, R39, RZ ;  /* 0x000000272b067227 */ /* 0x000fe200078e00ff */
[-C--:B------:R-:W-:Y:S02]  /*58b0*/  SHF.R.U32.HI R4, RZ, R93.reuse, R4 ;  /* 0x0000005dff047219 */ /* 0x080fe40000011604 */
[----:B------:R-:W-:Y:S01]  /*58c0*/  SEL R0, R98, R0, !P0 ;  /* 0x0000000062007207 */ /* 0x000fe20004000000 */
[----:B------:R-:W-:Y:S01]  /*58d0*/  IMAD.HI.U32 R5, R44, R92, RZ ;  /* 0x0000005c2c057227 */ /* 0x000fe200078e00ff */
[----:B------:R-:W-:Y:S03]  /*58e0*/  SEL R4, R99, R4, !P3 ;  /* 0x0000000463047207 */ /* 0x000fe60005800000 */
[-C--:B------:R-:W-:Y:S01]  /*58f0*/  IMAD.HI.U32 R3, R0, R36.reuse, RZ ;  /* 0x0000002400037227 */ /* 0x080fe200078e00ff */
[----:B------:R-:W-:Y:S03]  /*5900*/  SHF.R.U32.HI R5, RZ, R93, R5 ;  /* 0x0000005dff057219 */ /* 0x000fe60000011605 */
[----:B------:R-:W-:Y:S01]  /*5910*/  IMAD.HI.U32 R2, R4, R36, RZ ;  /* 0x0000002404027227 */ /* 0x000fe200078e00ff */
[----:B------:R-:W-:Y:S02]  /*5920*/  @P2 SHF.R.U32.HI R0, RZ, R37, R3 ;  /* 0x00000025ff002219 */ /* 0x000fe40000011603 */
[----:B------:R-:W-:Y:S02]  /*5930*/  SHF.R.U32.HI R3, RZ, R97, R6 ;  /* 0x00000061ff037219 */ /* 0x000fe40000011606 */
[----:B------:R-:W-:Y:S01]  /*5940*/  @P2 SHF.R.U32.HI R4, RZ, R37, R2 ;  /* 0x00000025ff042219 */ /* 0x000fe20000011602 */
[----:B------:R-:W-:Y:S01]  /*5950*/  IMAD R0, R40, R0, RZ ;  /* 0x0000000028007224 */ /* 0x000fe200078e02ff */
[----:B------:R-:W-:Y:S02]  /*5960*/  SEL R3, R43, R3, !P0 ;  /* 0x000000032b037207 */ /* 0x000fe40004000000 */
[----:B------:R-:W-:Y:S01]  /*5970*/  SEL R2, R44, R5, !P3 ;  /* 0x000000052c027207 */ /* 0x000fe20005800000 */
[----:B------:R-:W-:Y:S01]  /*5980*/  IMAD R5, R40, R4, RZ ;  /* 0x0000000428057224 */ /* 0x000fe200078e02ff */
[C---:B------:R-:W-:Y:S01]  /*5990*/  ISETP.GE.AND P0, PT, R3.reuse, R0, PT ;  /* 0x000000000300720c */ /* 0x040fe20003f06270 */
[C---:B------:R-:W-:Y:S03]  /*59a0*/  IMAD.HI.U32 R0, R3.reuse, R36, RZ ;  /* 0x0000002403007227 */ /* 0x040fe600078e00ff */
[C---:B------:R-:W-:Y:S02]  /*59b0*/  ISETP.GE.OR P0, PT, R2.reuse, R5, P0 ;  /* 0x000000050200720c */ /* 0x040fe40000706670 */
[----:B------:R-:W-:Y:S04]  /*59c0*/  SHF.R.U32.HI R0, RZ, R37, R0 ;  /* 0x00000025ff007219 */ /* 0x000fe80000011600 */
[C---:B------:R-:W-:Y:S05]  /*59d0*/  SEL R6, R3.reuse, R0, !P2 ;  /* 0x0000000003067207 */ /* 0x040fea0005000000 */
        /* <DEDUP_REMOVED lines=14> */
[----:B------:R-:W-:Y:S07]  /*5ac0*/  IMAD R43, R3, R38, R43 ;  /* 0x00000026032b7224 */ /* 0x000fee00078e022b */
.L_x_101:
[----:B-1----:R-:W-:Y:S01]  /*5ad0*/  @!P1 ISETP.NE.AND P0, PT, R8, 0x1, PT ;  /* 0x000000010800980c */ /* 0x002fe20003f05270 */
[----:B------:R-:W-:Y:S01]  /*5ae0*/  @!P1 IMAD.HI.U32 R0, R44, R10, RZ ;  /* 0x0000000a2c009227 */ /* 0x000fe200078e00ff */
[----:B------:R-:W-:Y:S01]  /*5af0*/  @!P1 ISETP.NE.AND P2, PT, R7, 0x1, PT ;  /* 0x000000010700980c */ /* 0x000fe20003f45270 */
[----:B------:R-:W-:Y:S01]  /*5b00*/  ULOP3.LUT UP0, URZ, UR48, 0x1b0, URZ, 0xc0, !UPT ;  /* 0x000001b030ff7892 */ /* 0x000fe2000f80c0ff */
[----:B------:R-:W-:Y:S01]  /*5b10*/  R2UR UR42, R15 ;  /* 0x000000000f2a72ca */ /* 0x000fe200000e0000 */
[C---:B------:R-:W-:Y:S01]  /*5b20*/  @!P1 IMAD.HI.U32 R2, R43.reuse, R9, RZ ;  /* 0x000000092b029227 */ /* 0x040fe200078e00ff */
[----:B------:R-:W-:Y:S02]  /*5b30*/  @!P1 SHF.R.U32.HI R0, RZ, R11, R0 ;  /* 0x0000000bff009219 */ /* 0x000fe40000011600 */
[----:B------:R-:W-:Y:S01]  /*5b40*/  R2UR UR41, R14 ;  /* 0x000000000e2972ca */ /* 0x000fe200000e0000 */
[----:B------:R-:W-:Y:S01]  /*5b50*/  VIADD R112, R112, 0x1 ;  /* 0x0000000170707836 */ /* 0x000fe20000000000 */
[----:B------:R-:W-:Y:S02]  /*5b60*/  @!P1 SHF.R.U32.HI R2, RZ, R12, R2 ;  /* 0x0000000cff029219 */ /* 0x000fe40000011602 */
[----:B------:R-:W-:Y:S02]  /*5b70*/  @!P1 SEL R3, R44, R0, !P2 ;  /* 0x000000002c039207 */ /* 0x000fe40005000000 */
[----:B------:R-:W-:Y:S02]  /*5b80*/  @!P1 SEL R2, R43, R2, !P0 ;  /* 0x000000022b029207 */ /* 0x000fe40004000000 */
[----:B------:R-:W-:Y:S01]  /*5b90*/  @P4 SHF.R.U32.HI R103, RZ, 0x10, R17 ;  /* 0x00000010ff674819 */ /* 0x000fe20000011611 */
[----:B------:R-:W-:Y:S02]  /*5ba0*/  USHF.L.U32 UR42, UR42, 0x6, URZ ;  /* 0x000000062a2a7899 */ /* 0x000fe400080006ff */
[----:B------:R-:W-:Y:S02]  /*5bb0*/  @!P1 IMAD.IADD R0, R2, 0x1, -R3 ;  /* 0x0000000102009824 */ /* 0x000fe400078e0a03 */
[----:B------:R-:W-:Y:S01]  /*5bc0*/  @!P1 IMAD.IADD R2, R3, 0x1, -R2 ;  /* 0x0000000103029824 */ /* 0x000fe200078e0a02 */
[----:B------:R-:W-:Y:S01]  /*5bd0*/  USHF.L.U32 UR41, UR41, 0x8, URZ ;  /* 0x0000000829297899 */ /* 0x000fe200080006ff */
[----:B------:R-:W-:Y:S02]  /*5be0*/  @!P1 IMAD R44, R0, R7, R44 ;  /* 0x00000007002c9224 */ /* 0x000fe400078e022c */
[----:B------:R-:W-:Y:S01]  /*5bf0*/  @!P1 IMAD R43, R2, R8, R43 ;  /* 0x00000008022b9224 */ /* 0x000fe200078e022b */
[----:B------:R-:W-:Y:S08]  /*5c00*/  BRA.U !UP0, `(.L_x_102) ;  /* 0x0000000108407547 */ /* 0x000ff0000b800000 */
[----:B------:R-:W1:Y:S01]  /*5c10*/  LDCU.64 UR8, c[0x4][0x88] ;  /* 0x01001100ff0877ac */ /* 0x000e620008000a00 */
[----:B------:R-:W-:Y:S01]  /*5c20*/  MOV R3, 0x0 ;  /* 0x0000000000037802 */ /* 0x000fe20000000f00 */
[----:B------:R-:W-:Y:S02]  /*5c30*/  HFMA2 R12, -RZ, RZ, 0, 5.9604644775390625e-08 ;  /* 0x00000001ff0c7431 */ /* 0x000fe400000001ff */
[----:B------:R-:W-:Y:S02]  /*5c40*/  IMAD.MOV.U32 R8, RZ, RZ, 0x70 ;  /* 0x00000070ff087424 */ /* 0x000fe400078e00ff */
[----:B------:R-:W-:Y:S01]  /*5c50*/  IMAD.MOV.U32 R13, RZ, RZ, RZ ;  /* 0x000000ffff0d7224 */ /* 0x000fe200078e00ff */
[----:B------:R-:W2:Y:S01]  /*5c60*/  LDCU.64 UR6, c[0x4][0x90] ;  /* 0x01001200ff0677ac */ /* 0x000ea20008000a00 */
[----:B------:R-:W3:Y:S01]  /*5c70*/  LDC.64 R2, c[0x4][R3] ;  /* 0x0100000003027b82 */ /* 0x000ee20000000a00 */
[----:B------:R-:W4:Y:S01]  /*5c80*/  LDCU.64 UR4, c[0x4][0x8] ;  /* 0x01000100ff0477ac */ /* 0x000f220008000a00 */
[----:B-1----:R-:W-:Y:S01]  /*5c90*/  MOV R5, UR9 ;  /* 0x0000000900057c02 */ /* 0x002fe20008000f00 */
[----:B------:R-:W-:Y:S01]  /*5ca0*/  IMAD.U32 R4, RZ, RZ, UR8 ;  /* 0x00000008ff047e24 */ /* 0x000fe2000f8e00ff */
[----:B--2---:R-:W-:Y:S01]  /*5cb0*/  MOV R7, UR7 ;  /* 0x0000000700077c02 */ /* 0x004fe20008000f00 */
[----:B------:R-:W-:Y:S01]  /*5cc0*/  IMAD.U32 R6, RZ, RZ, UR6 ;  /* 0x00000006ff067e24 */ /* 0x000fe2000f8e00ff */
[----:B----4-:R-:W-:Y:S01]  /*5cd0*/  MOV R11, UR5 ;  /* 0x00000005000b7c02 */ /* 0x010fe20008000f00 */
[----:B------:R-:W-:Y:S02]  /*5ce0*/  IMAD.U32 R10, RZ, RZ, UR4 ;  /* 0x00000004ff0a7e24 */ /* 0x000fe4000f8e00ff */
[----:B------:R-:W-:Y:S07]  /*5cf0*/  LEPC R20, `(.L_x_102) ;  /* 0x000000001014794e */ /* 0x000fee0000000000 */
[----:B---3-5:R-:W-:Y:S05]  /*5d00*/  CALL.ABS.NOINC R2 ;  /* 0x0000000002007343 */ /* 0x028fea0003c00000 */
.L_x_102:
[----:B------:R-:W-:Y:S01]  /*5d10*/  LOP3.LUT P0, RZ, R109, 0x1b0, RZ, 0xc0, !PT ;  /* 0x000001b06dff7812 */ /* 0x000fe2000780c0ff */
[----:B------:R-:W-:Y:S11]  /*5d20*/  BSSY.RECONVERGENT B6, `(.L_x_103) ;  /* 0x0000013000067945 */ /* 0x000ff60003800200 */
[----:B------:R-:W-:Y:S01]  /*5d30*/  @!UPT UIADD3 URZ, UPT, UPT, URZ, URZ, URZ ;  /* 0x000000fffffff290 */ /* 0x000fe2000fffe0ff */
[----:B------:R-:W-:Y:S05]  /*5d40*/  @!P0 BRA `(.L_x_104) ;  /* 0x0000000000408947 */ /* 0x000fea0003800000 */
        /* <DEDUP_REMOVED lines=16> */
.L_x_104:
[----:B------:R-:W-:Y:S05]  /*5e50*/  BSYNC.RECONVERGENT B6 ;  /* 0x0000000000067941 */ /* 0x000fea0003800200 */
.L_x_103:
[----:B------:R-:W-:Y:S01]  /*5e60*/  ISETP.NE.U32.AND P4, PT, R90, RZ, PT ;  /* 0x000000ff5a00720c */ /* 0x000fe20003f85070 */
[----:B------:R-:W-:Y:S01]  /*5e70*/  UISETP.NE.AND UP2, UPT, UR50, URZ, UPT ;  /* 0x000000ff3200728c */ /* 0x000fe2000bf45270 */
[----:B------:R-:W-:Y:S01]  /*5e80*/  ISETP.NE.U32.AND P2, PT, RZ, UR38, PT ;  /* 0x00000026ff007c0c */ /* 0x000fe2000bf45070 */
[----:B------:R-:W-:Y:S01]  /*5e90*/  UISETP.NE.U32.AND UP1, UPT, UR44, URZ, UPT ;  /* 0x000000ff2c00728c */ /* 0x000fe2000bf25070 */
[----:B------:R-:W-:Y:S01]  /*5ea0*/  ISETP.NE.AND.EX P4, PT, R91, RZ, PT, P4 ;  /* 0x000000ff5b00720c */ /* 0x000fe20003f85340 */
[----:B------:R-:W-:Y:S01]  /*5eb0*/  UPLOP3.LUT UP0, UPT, UPT, UPT, UPT, 0x40, 0x4 ;  /* 0x000000000004789c */ /* 0x000fe20003f0e870 */
[----:B------:R-:W-:Y:S01]  /*5ec0*/  ISETP.NE.AND.EX P2, PT, RZ, UR39, PT, P2 ;  /* 0x00000027ff007c0c */ /* 0x000fe2000bf45320 */
[----:B------:R-:W-:Y:S01]  /*5ed0*/  UISETP.NE.AND.EX UP1, UPT, UR45, URZ, UPT, UP1 ;  /* 0x000000ff2d00728c */ /* 0x000fe2000bf25310 */
[----:B------:R-:W-:Y:S04]  /*5ee0*/  PLOP3.LUT P1, PT, PT, PT, UP2, 0x80, 0x8 ;  /* 0x000000000008781c */ /* 0x000fe80003f2f028 */
[----:B------:R-:W-:Y:S06]  /*5ef0*/  @UP2 UPLOP3.LUT UP0, UPT, UPT, UPT, UP1, 0x80, 0x8 ;  /* 0x000000000008289c */ /* 0x000fec0003f0f010 */
[----:B------:R-:W-:Y:S01]  /*5f00*/  PLOP3.LUT P0, PT, PT, PT, UP0, 0x80, 0x8 ;  /* 0x000000000008781c */ /* 0x000fe20003f0f008 */
[----:B------:R-:W-:Y:S01]  /*5f10*/  @!UPT UIADD3 URZ, UPT, UPT, URZ, URZ, URZ ;  /* 0x000000fffffff290 */ /* 0x000fe2000fffe0ff */
[----:B------:R-:W-:Y:S11]  /*5f20*/  BRA.U !UP1, `(.L_x_105) ;  /* 0x0000000109387547 */ /* 0x000ff6000b800000 */
[----:B------:R-:W-:Y:S01]  /*5f30*/  UISETP.NE.U32.AND UP0, UPT, UR38, URZ, UPT ;  /* 0x000000ff2600728c */ /* 0x000fe2000bf05070 */
[----:B------:R-:W-:Y:S02]  /*5f40*/  HFMA2 R0, -RZ, RZ, 0, 5.9604644775390625e-08 ;  /* 0x00000001ff007431 */ /* 0x000fe400000001ff */
[----:B------:R-:W-:Y:S01]  /*5f50*/  IMAD.MOV.U32 R96, RZ, RZ, 0x1 ;  /* 0x00000001ff607424 */ /* 0x000fe200078e00ff */
[----:B------:R-:W-:Y:S06]  /*5f60*/  UISETP.NE.AND.EX UP0, UPT, UR39, URZ, UPT, UP0 ;  /* 0x000000ff2700728c */ /* 0x000fec000bf05300 */
[----:B------:R-:W-:Y:S05]  /*5f70*/  PLOP3.LUT P3, PT, PT, PT, UP0, 0x80, 0x8 ;  /* 0x000000000008781c */ /* 0x000fea0003f6f008 */
[----:B------:R-:W1:Y:S01]  /*5f80*/  @UP0 LDCU.64 UR6, c[0x0][0x888] ;  /* 0x00011100ff0607ac */ /* 0x000e620008000a00 */
[----:B------:R-:W-:Y:S07]  /*5f90*/  @UP0 UIMAD UR4, UR36, UR44, URZ ;  /* 0x0000002c240402a4 */ /* 0x000fee000f8e02ff */
[----:B------:R-:W-:Y:S01]  /*5fa0*/  @!P3 PRMT R96, R0, 0x7610, R96 ;  /* 0x000076100060b816 */ /* 0x000fe20000000060 */
[----:B-1----:R-:W-:Y:S03]  /*5fb0*/  @UP0 UIMAD.WIDE UR6, UR4, 0x4, UR6 ;  /* 0x00000004040608a5 */ /* 0x002fe6000f8e0206 */
[----:B------:R-:W1:Y:S03]  /*5fc0*/  @!UP0 LDCU UR4, c[0x0][0x880] ;  /* 0x00011000ff0487ac */ /* 0x000e660008000800 */
[----:B------:R-:W-:Y:S01]  /*5fd0*/  IMAD.U32 R2, RZ, RZ, UR6 ;  /* 0x00000006ff027e24 */ /* 0x000fe2000f8e00ff */
[----:B------:R-:W-:Y:S05]  /*5fe0*/  MOV R3, UR7 ;  /* 0x0000000700037c02 */ /* 0x000fea0008000f00 */
[----:B-----5:R2:W5:Y:S02]  /*5ff0*/  @P3 LDG.E R49, desc[UR46][R2.64] ;  /* 0x0000002e02313981 */ /* 0x020564000c1e1900 */
[----:B-12---:R-:W-:Y:S02]  /*6000*/  @!P3 IMAD.U32 R49, RZ, RZ, UR4 ;  /* 0x00000004ff31be24 */ /* 0x006fe4000f8e00ff */
.L_x_105:
[----:B------:R-:W-:Y:S05]  /*6010*/  @!P4 BRA `(.L_x_106) ;  /* 0x000000000020c947 */ /* 0x000fea0003800000 */
[----:B------:R-:W-:Y:S04]  /*6020*/  ISETP.NE.U32.AND P3, PT, R88, RZ, PT ;  /* 0x000000ff5800720c */ /* 0x000fe80003f65070 */
[----:B------:R-:W-:Y:S11]  /*6030*/  ISETP.NE.AND.EX P3, PT, R89, RZ, PT, P3 ;  /* 0x000000ff5900720c */ /* 0x000ff60003f65330 */
[----:B------:R-:W-:Y:S02]  /*6040*/  @!UPT UIADD3 URZ, UPT, UPT, URZ, URZ, URZ ;  /* 0x000000fffffff290 */ /* 0x000fe4000fffe0ff */
[----:B------:R-:W1:Y:S01]  /*6050*/  @P3 LDC.64 R2, c[0x0][0x8a8] ;  /* 0x00022a00ff023b82 */ /* 0x000e620000000a00 */
[----:B------:R-:W-:Y:S04]  /*6060*/  @P3 IMAD R0, R90, UR36, RZ ;  /* 0x000000245a003c24 */ /* 0x000fe8000f8e02ff */
[----:B-1----:R-:W-:Y:S05]  /*6070*/  @P3 IMAD.WIDE R2, R0, 0x4, R2 ;  /* 0x0000000400023825 */ /* 0x002fea00078e0202 */
[----:B-----5:R1:W5:Y:S02]  /*6080*/  @P3 LDG.E R47, desc[UR46][R2.64] ;  /* 0x0000002e022f3981 */ /* 0x020364000c1e1900 */
[----:B-1----:R-:W2:Y:S02]  /*6090*/  @!P3 LDC R47, c[0x0][0x8a0] ;  /* 0x00022800ff2fbb82 */ /* 0x002ea40000000800 */
.L_x_106:
[----:B-----5:R-:W-:Y:S01]  /*60a0*/  FSETP.NEU.AND P4, PT, R49, RZ, PT ;  /* 0x000000ff3100720b */ /* 0x020fe20003f8d000 */
[----:B------:R-:W-:Y:S01]  /*60b0*/  BSSY B1, `(.L_x_107) ;  /* 0x0000042000017945 */ /* 0x000fe20003800000 */
[----:B------:R-:W-:Y:S01]  /*60c0*/  SEL R5, RZ, 0xffffffff, P2 ;  /* 0xffffffffff057807 */ /* 0x000fe20001000000 */
[----:B------:R-:W-:Y:S01]  /*60d0*/  IMAD.MOV.U32 R115, RZ, RZ, 0x1 ;  /* 0x00000001ff737424 */ /* 0x000fe200078e00ff */
[----:B------:R-:W-:Y:S02]  /*60e0*/  LOP3.LUT P3, RZ, R96, 0xff, RZ, 0xc0, !PT ;  /* 0x000000ff60ff7812 */ /* 0x000fe4000786c0ff */
[----:B------:R-:W-:Y:S02]  /*60f0*/  CS2R R86, SRZ ;  /* 0x0000000000567805 */ /* 0x000fe4000001ff00 */
[----:B------:R-:W-:Y:S02]  /*6100*/  @P1 SEL R0, RZ, 0xffffffff, P4 ;  /* 0xffffffffff001807 */ /* 0x000fe40002000000 */
[----:B------:R-:W-:Y:S02]  /*6110*/  CS2R R84, SRZ ;  /* 0x0000000000547805 */ /* 0x000fe4000001ff00 */
[----:B------:R-:W-:Y:S02]  /*6120*/  LEA R2, R105, UR49, 0x3 ;  /* 0x0000003169027c11 */ /* 0x000fe4000f8e18ff */
[----:B------:R-:W-:Y:S02]  /*6130*/  CS2R R82, SRZ ;  /* 0x0000000000527805 */ /* 0x000fe4000001ff00 */
[----:B------:R-:W-:Y:S02]  /*6140*/  @P0 SEL R0, R5, R0, !P3 ;  /* 0x0000000005000207 */ /* 0x000fe40005800000 */
[----:B------:R-:W-:Y:S02]  /*6150*/  CS2R R80, SRZ ;  /* 0x0000000000507805 */ /* 0x000fe4000001ff00 */
[----:B------:R-:W-:Y:S02]  /*6160*/  LEA R113, R45, UR49, 0x3 ;  /* 0x000000312d717c11 */ /* 0x000fe4000f8e18ff */
[----:B------:R-:W-:Y:S02]  /*6170*/  @P1 LOP3.LUT R0, R0, 0x1, RZ, 0xc0, !PT ;  /* 0x0000000100001812 */ /* 0x000fe400078ec0ff */
[----:B------:R-:W-:Y:S02]  /*6180*/  SHF.L.U32 R3, R107, 0x1f, RZ ;  /* 0x0000001f6b037819 */ /* 0x000fe400000006ff */
[----:B------:R-:W-:Y:S02]  /*6190*/  ISETP.NE.U32.OR P6, PT, R0, 0x1, !P1 ;  /* 0x000000010000780c */ /* 0x000fe40004fc5470 */
[----:B------:R-:W-:Y:S02]  /*61a0*/  PLOP3.LUT P2, PT, PT, PT, UP1, 0x80, 0x8 ;  /* 0x000000000008781c */ /* 0x000fe40003f4f018 */
[----:B------:R-:W-:Y:S02]  /*61b0*/  LEA.HI R48, R45, R45, RZ, 0x1 ;  /* 0x0000002d2d307211 */ /* 0x000fe400078f08ff */
[----:B------:R-:W-:Y:S02]  /*61c0*/  SEL R4, RZ, 0xffffffff, P4 ;  /* 0xffffffffff047807 */ /* 0x000fe40002000000 */
[----:B------:R-:W-:Y:S05]  /*61d0*/  P2R R118, PR, RZ, 0x40 ;  /* 0x00000040ff767803 */ /* 0x000fea0000000000 */
[----:B------:R-:W-:Y:S02]  /*61e0*/  @P6 SHF.L.U32 R0, R104, 0x1f, RZ ;  /* 0x0000001f68006819 */ /* 0x000fe400000006ff */
[----:B------:R-:W-:Y:S02]  /*61f0*/  @P2 SEL R4, R5, R4, !P3 ;  /* 0x0000000405042207 */ /* 0x000fe40005800000 */
[----:B------:R1:W3:Y:S02]  /*6200*/  @P6 SYNCS.PHASECHK.TRANS64.TRYWAIT P1, [R2+URZ+0x140], R0 ;  /* 0x00014000020065a7 */ /* 0x0002e400080211ff */
[----:B------:R-:W-:Y:S04]  /*6210*/  LOP3.LUT R4, R4, 0x1, RZ, 0xc0, !PT ;  /* 0x0000000104047812 */ /* 0x000fe800078ec0ff */
[----:B------:R-:W-:Y:S04]  /*6220*/  ISETP.NE.U32.AND P5, PT, R4, 0x1, PT ;  /* 0x000000010400780c */ /* 0x000fe80003fa5070 */
[----:B------:R-:W-:Y:S01]  /*6230*/  P2R R116, PR, RZ, 0x20 ;  /* 0x00000020ff747803 */ /* 0x000fe20000000000 */
[----:B------:R4:W2:Y:S01]  /*6240*/  SYNCS.PHASECHK.TRANS64.TRYWAIT P0, [R113+URZ+0x1b0], R3 ;  /* 0x0001b003710075a7 */ /* 0x0008a200080011ff */
[C---:B-1----:R-:W-:Y:S01]  /*6250*/  IMAD.SHL.U32 R0, R48.reuse, 0x80, RZ ;  /* 0x0000008030007824 */ /* 0x042fe200078e00ff */
[----:B------:R-:W-:Y:S04]  /*6260*/  LOP3.LUT R48, R48, 0xffe, RZ, 0xc0, !PT ;  /* 0x00000ffe30307812 */ /* 0x000fe800078ec0ff */
[----:B------:R-:W-:Y:S01]  /*6270*/  LOP3.LUT R0, R0, 0xffffff00, RZ, 0xc0, !PT ;  /* 0xffffff0000007812 */ /* 0x000fe200078ec0ff */
[----:B------:R-:W-:Y:S04]  /*6280*/  IMAD.IADD R48, R45, 0x1, -R48 ;  /* 0x000000012d307824 */ /* 0x000fe800078e0a30 */
[----:B------:R-:W-:Y:S04]  /*6290*/  IMAD.IADD R0, R46, 0x1, R0 ;  /* 0x000000012e007824 */ /* 0x000fe800078e0200 */
[----:B------:R-:W-:Y:S01]  /*62a0*/  IMAD R48, R48, 0x100000, R0 ;  /* 0x0010000030307824 */ /* 0x000fe200078e0200 */
[----:B---3--:R-:W-:Y:S01]  /*62b0*/  @P6 SEL R115, RZ, 0x1, !P1 ;  /* 0x00000001ff736807 */ /* 0x008fe20004800000 */
[----:B----4-:R-:W-:Y:S06]  /*62c0*/  @!P6 BRA `(.L_x_108) ;  /* 0x000000000080e947 */ /* 0x010fec0003800000 */
[----:B------:R-:W-:Y:S01]  /*62d0*/  @P5 IMAD R5, R105, 0x1000, R100 ;  /* 0x0000100069055824 */ /* 0x000fe200078e0264 */
[----:B------:R-:W-:Y:S01]  /*62e0*/  ISETP.NE.AND P1, PT, R115, RZ, PT ;  /* 0x000000ff7300720c */ /* 0x000fe20003f25270 */
[----:B------:R-:W-:Y:S01]  /*62f0*/  BSSY B0, `(.L_x_109) ;  /* 0x000000b000007945 */ /* 0x000fe20003800000 */
[----:B------:R-:W-:Y:S01]  /*6300*/  CS2R R82, SRZ ;  /* 0x0000000000527805 */ /* 0x000fe2000001ff00 */
[----:B------:R-:W-:Y:S01]  /*6310*/  @P5 VIADD R4, R5, UR49 ;  /* 0x0000003105045c36 */ /* 0x000fe20008000000 */
[----:B------:R-:W-:Y:S02]  /*6320*/  CS2R R80, SRZ ;  /* 0x0000000000507805 */ /* 0x000fe4000001ff00 */
[----:B------:R-:W-:Y:S02]  /*6330*/  CS2R R86, SRZ ;  /* 0x0000000000567805 */ /* 0x000fe4000001ff00 */
[----:B------:R-:W-:Y:S01]  /*6340*/  CS2R R84, SRZ ;  /* 0x0000000000547805 */ /* 0x000fe2000001ff00 */
[----:B------:R-:W-:Y:S04]  /*6350*/  @P5 IMAD R4, R108, -0x10, R4 ;  /* 0xfffffff06c045824 */ /* 0x000fe800078e0204 */
[----:B------:R-:W-:Y:S05]  /*6360*/  @P1 BRA `(.L_x_110) ;  /* 0x00000000000c1947 */ /* 0x000fea0003800000 */
[----:B------:R-:W-:Y:S04]  /*6370*/  SHF.L.U32 R0, R104, 0x1f, RZ ;  /* 0x0000001f68007819 */ /* 0x000fe800000006ff */
[----:B------:R-:W1:Y:S02]  /*6380*/  SYNCS.PHASECHK.TRANS64.TRYWAIT P1, [R2+URZ+0x140], R0 ;  /* 0x00014000020075a7 */ /* 0x000e6400080211ff */
[----:B-1----:R-:W-:Y:S05]  /*6390*/  @!P1 BRA `(.L_x_111) ;  /* 0x0000004400909947 */ /* 0x002fea0003800000 */
.L_x_110:
[----:B------:R-:W-:Y:S05]  /*63a0*/  BSYNC B0 ;  /* 0x0000000000007941 */ /* 0x000fea0003800000 */
.L_x_109:
[----:B------:R-:W-:Y:S01]  /*63b0*/  ISETP.NE.AND P1, PT, R116, RZ, PT ;  /* 0x000000ff7400720c */ /* 0x000fe20003f25270 */
[----:B-1----:R-:W-:Y:S02]  /*63c0*/  VIADD R2, R2, 0x160 ;  /* 0x0000016002027836 */ /* 0x002fe40000000000 */
[----:B------:R-:W-:Y:S02]  /*63d0*/  IMAD.U32 R0, RZ, RZ, UR37 ;  /* 0x00000025ff007e24 */ /* 0x000fe4000f8e00ff */
[----:B------:R-:W-:Y:S03]  /*63e0*/  VIADD R105, R105, 0x1 ;  /* 0x0000000169697836 */ /* 0x000fe60000000000 */
[----:B------:R-:W-:Y:S05]  /*63f0*/  PRMT R0, R0, 0x654, R2 ;  /* 0x0000065400007816 */ /* 0x000fea0000000002 */
[----:B------:R1:W3:Y:S04]  /*6400*/  @P1 LDS.128 R80, [R5+UR49+0x400] ;  /* 0x0004003105501984 */ /* 0x0002e80008000c00 */
[----:B------:R1:W4:Y:S01]  /*6410*/  @P1 LDS.128 R84, [R4+0x410] ;  /* 0x0004100004541984 */ /* 0x0003220000000c00 */
[C---:B------:R-:W-:Y:S01]  /*6420*/  ISETP.NE.AND P1, PT, R105.reuse, 0x4, PT ;  /* 0x000000046900780c */ /* 0x040fe20003f25270 */
[----:B------:R-:W-:Y:S01]  /*6430*/  @!PT LDS RZ, [RZ] ;  /* 0x00000000fffff984 */ /* 0x000fe20000000800 */
[----:B------:R-:W-:Y:S01]  /*6440*/  @!PT LDS RZ, [RZ] ;  /* 0x00000000fffff984 */ /* 0x000fe20000000800 */
[----:B------:R-:W-:Y:S01]  /*6450*/  @!PT LDS RZ, [RZ] ;  /* 0x00000000fffff984 */ /* 0x000fe20000000800 */
[----:B------:R-:W-:Y:S01]  /*6460*/  @!PT LDS RZ, [RZ] ;  /* 0x00000000fffff984 */ /* 0x000fe20000000800 */
[----:B------:R5:W-:Y:S06]  /*6470*/  MEMBAR.ALL.CTA ;  /* 0x0000000000007992 */ /* 0x000bec0000008000 */
[----:B-----5:R-:W5:Y:S01]  /*6480*/  FENCE.VIEW.ASYNC.S ;  /* 0x00000000000073c6 */ /* 0x020f620000000000 */
[----:B------:R-:W-:Y:S01]  /*6490*/  SEL R105, R105, RZ, P1 ;  /* 0x000000ff69697207 */ /* 0x000fe20000800000 */
[----:B-----5:R5:W-:Y:S02]  /*64a0*/  SYNCS.ARRIVE.TRANS64.RED.A1T0 RZ, [R0+URZ], RZ ;  /* 0x000000ff00ff79a7 */ /* 0x020be400081004ff */
[----:B-----5:R-:W-:Y:S04]  /*64b0*/  SEL R0, RZ, 0x1, P1 ;  /* 0x00000001ff007807 */ /* 0x020fe80000800000 */
[----:B-1-3--:R-:W-:Y:S02]  /*64c0*/  LOP3.LUT R104, R104, R0, RZ, 0x3c, !PT ;  /* 0x0000000068687212 */ /* 0x00afe400078e3cff */
.L_x_108:
[----:B------:R-:W-:Y:S05]  /*64d0*/  BSYNC B1 ;  /* 0x0000000000017941 */ /* 0x000fea0003800000 */
.L_x_107:
[----:B------:R-:W-:Y:S04]  /*64e0*/  SHF.R.U32.HI R0, RZ, 0x15, R48 ;  /* 0x00000015ff007819 */ /* 0x000fe80000011630 */
[----:B------:R-:W-:Y:S01]  /*64f0*/  LOP3.LUT P1, RZ, R0, 0x3, R101, 0x48, !PT ;  /* 0x0000000300ff7812 */ /* 0x000fe20007824865 */
[----:B------:R-:W-:Y:S01]  /*6500*/  @!UPT UIADD3 URZ, UPT, UPT, URZ, URZ, URZ ;  /* 0x000000fffffff290 */ /* 0x000fe2000fffe0ff */
[----:B--2---:R-:W-:Y:S11]  /*6510*/  @P0 BRA `(.L_x_112) ;  /* 0x0000000000080947 */ /* 0x004ff60003800000 */
[----:B------:R-:W1:Y:S02]  /*6520*/  SYNCS.PHASECHK.TRANS64.TRYWAIT P0, [R113+URZ+0x1b0], R3 ;  /* 0x0001b003710075a7 */ /* 0x000e6400080011ff */
[----:B-1----:R-:W-:Y:S05]  /*6530*/  @!P0 BRA `(.L_x_113) ;  /* 0x00000044003c8947 */ /* 0x002fea0003800000 */
.L_x_112:
[----:B------:R-:W-:Y:S05]  /*6540*/  @!P1 BRA `(.L_x_114) ;  /* 0x0000000000409947 */ /* 0x000fea0003800000 */
[----:B------:R-:W2:Y:S01]  /*6550*/  LDCU.64 UR8, c[0x4][0x78] ;  /* 0x01000f00ff0877ac */ /* 0x000ea20008000a00 */
[----:B-1----:R-:W-:Y:S01]  /*6560*/  MOV R3, 0x0 ;  /* 0x0000000000037802 */ /* 0x002fe20000000f00 */
[----:B------:R-:W-:Y:S02]  /*6570*/  HFMA2 R12, -RZ, RZ, 0, 5.9604644775390625e-08 ;  /* 0x00000001ff0c7431 */ /* 0x000fe400000001ff */
[----:B------:R-:W-:Y:S02]  /*6580*/  IMAD.MOV.U32 R8, RZ, RZ, 0x192 ;  /* 0x00000192ff087424 */ /* 0x000fe400078e00ff */
[----:B------:R-:W-:Y:S01]  /*6590*/  IMAD.MOV.U32 R13, RZ, RZ, RZ ;  /* 0x000000ffff0d7224 */ /* 0x000fe200078e00ff */
[----:B------:R-:W1:Y:S01]  /*65a0*/  LDCU.64 UR6, c[0x4][0x80] ;  /* 0x01001000ff0677ac */ /* 0x000e620008000a00 */
[----:B------:R-:W3:Y:S01]  /*65b0*/  LDC.64 R2, c[0x4][R3] ;  /* 0x0100000003027b82 */ /* 0x000ee20000000a00 */
[----:B------:R-:W5:Y:S01]  /*65c0*/  LDCU.64 UR4, c[0x4][0x18] ;  /* 0x01000300ff0477ac */ /* 0x000f620008000a00 */
[----:B--2---:R-:W-:Y:S01]  /*65d0*/  MOV R5, UR9 ;  /* 0x0000000900057c02 */ /* 0x004fe20008000f00 */
[----:B------:R-:W-:Y:S01]  /*65e0*/  IMAD.U32 R4, RZ, RZ, UR8 ;  /* 0x00000008ff047e24 */ /* 0x000fe2000f8e00ff */
[----:B-1----:R-:W-:Y:S01]  /*65f0*/  MOV R7, UR7 ;  /* 0x0000000700077c02 */ /* 0x002fe20008000f00 */
[----:B------:R-:W-:Y:S01]  /*6600*/  IMAD.U32 R6, RZ, RZ, UR6 ;  /* 0x00000006ff067e24 */ /* 0x000fe2000f8e00ff */
[----:B-----5:R-:W-:Y:S01]  /*6610*/  MOV R11, UR5 ;  /* 0x00000005000b7c02 */ /* 0x020fe20008000f00 */
[----:B------:R-:W-:Y:S02]  /*6620*/  IMAD.U32 R10, RZ, RZ, UR4 ;  /* 0x00000004ff0a7e24 */ /* 0x000fe4000f8e00ff */
[----:B------:R-:W-:Y:S07]  /*6630*/  LEPC R20, `(.L_x_114) ;  /* 0x000000001014794e */ /* 0x000fee0000000000 */
[----:B---34-:R-:W-:Y:S05]  /*6640*/  CALL.ABS.NOINC R2 ;  /* 0x0000000002007343 */ /* 0x018fea0003c00000 */
.L_x_114:
[----:B------:R-:W-:Y:S01]  /*6650*/  F2FP.F16.E5M2.UNPACK_B R4, R81 ;  /* 0x00000051ff04723e */ /* 0x000fe200020004ff */
[----:B------:R-:W-:Y:S05]  /*6660*/  WARPSYNC.ALL ;  /* 0x0000000000007948 */ /* 0x000fea0003800000 */
[----:B------:R-:W-:Y:S01]  /*6670*/  R2UR UR4, R48 ;  /* 0x00000000300472ca */ /* 0x000fe200000e0000 */
[--C-:B------:R-:W-:Y:S01]  /*6680*/  HADD2.F32 R53, -RZ, R4.reuse.H0_H0 ;  /* 0x20000004ff357230 */ /* 0x100fe20000004100 */
[-C--:B-1----:R-:W-:Y:S01]  /*6690*/  F2FP.F16.E5M2.UNPACK_B R3, R80.reuse ;  /* 0x00000050ff03723e */ /* 0x082fe200020004ff */
[----:B------:R-:W-:Y:S01]  /*66a0*/  HADD2.F32 R54, -RZ, R4.H1_H1 ;  /* 0x30000004ff367230 */ /* 0x000fe20000004100 */
[----:B------:R-:W-:Y:S01]  /*66b0*/  F2FP.F16.E5M2.UNPACK_B R0, R80.H1 ;  /* 0x00000050ff00723e */ /* 0x000fe200030004ff */
[----:B------:R-:W-:Y:S01]  /*66c0*/  BSSY.RECONVERGENT B0, `(.L_x_115) ;  /* 0x0000099000007945 */ /* 0x000fe20003800200 */
[----:B------:R-:W-:Y:S01]  /*66d0*/  F2FP.F16.E5M2.UNPACK_B R64, R83.H1 ;  /* 0x00000053ff40723e */ /* 0x000fe200030004ff */
[--C-:B------:R-:W-:Y:S01]  /*66e0*/  HADD2.F32 R2, -RZ, R3.reuse.H0_H0 ;  /* 0x20000003ff027230 */ /* 0x100fe20000004100 */
[----:B----4-:R-:W-:Y:S01]  /*66f0*/  F2FP.F16.E5M2.UNPACK_B R74, R86 ;  /* 0x00000056ff4a723e */ /* 0x010fe200020004ff */
[----:B------:R-:W-:Y:S01]  /*6700*/  HADD2.F32 R50, -RZ, R3.H1_H1 ;  /* 0x30000003ff327230 */ /* 0x000fe20000004100 */
[----:B------:R-:W-:Y:S01]  /*6710*/  F2FP.F16.E5M2.UNPACK_B R3, R81.H1 ;  /* 0x00000051ff03723e */ /* 0x000fe200030004ff */
[--C-:B------:R-:W-:Y:S01]  /*6720*/  HADD2.F32 R51, -RZ, R0.reuse.H0_H0 ;  /* 0x20000000ff337230 */ /* 0x100fe20000004100 */
[----:B------:R-:W-:Y:S01]  /*6730*/  IADD3 R114, PT, PT, R100, UR49, RZ ;  /* 0x0000003164727c10 */ /* 0x000fe2000fffe0ff */
[----:B------:R-:W-:Y:S01]  /*6740*/  HADD2.F32 R52, -RZ, R0.H1_H1 ;  /* 0x30000000ff347230 */ /* 0x000fe20000004100 */
[----:B------:R-:W-:Y:S01]  /*6750*/  LDTM.16dp32bit_t0_t15.x32 R4, tmem[UR4] ;  /* 0x00000004000479ee */ /* 0x000fe20008a80000 */
[----:B------:R-:W1:Y:S01]  /*6760*/  LDTM.16dp32bit_t16_t31.x32 R4, tmem[UR4+0x20] ;  /* 0x00002004000479ee */ /* 0x000e620008aa0000 */
[-C--:B------:R-:W-:Y:S01]  /*6770*/  F2FP.F16.E5M2.UNPACK_B R0, R82.reuse ;  /* 0x00000052ff00723e */ /* 0x080fe200020004ff */
[--C-:B------:R-:W-:Y:S01]  /*6780*/  HADD2.F32 R55, -RZ, R3.reuse.H0_H0 ;  /* 0x20000003ff377230 */ /* 0x100fe20000004100 */
[----:B------:R-:W-:Y:S01]  /*6790*/  SHF.L.U32 R117, R102, 0x4, RZ ;  /* 0x0000000466757819 */ /* 0x000fe200000006ff */
[----:B------:R-:W-:Y:S01]  /*67a0*/  HADD2.F32 R56, -RZ, R3.H1_H1 ;  /* 0x30000003ff387230 */ /* 0x000fe20000004100 */
[----:B------:R-:W-:Y:S01]  /*67b0*/  F2FP.F16.E5M2.UNPACK_B R3, R82.H1 ;  /* 0x00000052ff03723e */ /* 0x000fe200030004ff */
[--C-:B------:R-:W-:Y:S01]  /*67c0*/  HADD2.F32 R57, -RZ, R0.reuse.H0_H0 ;  /* 0x20000000ff397230 */ /* 0x100fe20000004100 */
[----:B------:R-:W-:Y:S01]  /*67d0*/  IADD3 R114, PT, PT, R114, R117, RZ ;  /* 0x0000007572727210 */ /* 0x000fe20007ffe0ff */
[----:B------:R-:W-:Y:S01]  /*67e0*/  HADD2.F32 R58, -RZ, R0.H1_H1 ;  /* 0x30000000ff3a7230 */ /* 0x000fe20000004100 */
[----:B------:R-:W-:Y:S01]  /*67f0*/  F2FP.F16.E5M2.UNPACK_B R0, R83 ;  /* 0x00000053ff00723e */ /* 0x000fe200020004ff */
[--C-:B------:R-:W-:Y:S01]  /*6800*/  HADD2.F32 R59, -RZ, R3.reuse.H0_H0 ;  /* 0x20000003ff3b7230 */ /* 0x100fe20000004100 */
[----:B------:R-:W-:Y:S01]  /*6810*/  ISETP.NE.AND P0, PT, R110, RZ, PT ;  /* 0x000000ff6e00720c */ /* 0x000fe20003f05270 */
[----:B------:R-:W-:Y:S01]  /*6820*/  HADD2.F32 R60, -RZ, R3.H1_H1 ;  /* 0x30000003ff3c7230 */ /* 0x000fe20000004100 */
[-C--:B------:R-:W-:Y:S01]  /*6830*/  F2FP.F16.E5M2.UNPACK_B R3, R84.reuse ;  /* 0x00000054ff03723e */ /* 0x080fe200020004ff */
[--C-:B------:R-:W-:Y:S01]  /*6840*/  HADD2.F32 R61, -RZ, R0.reuse.H0_H0 ;  /* 0x20000000ff3d7230 */ /* 0x100fe20000004100 */
[----:B------:R-:W-:Y:S01]  /*6850*/  ISETP.NE.AND P6, PT, R118, RZ, PT ;  /* 0x000000ff7600720c */ /* 0x000fe20003fc5270 */
[----:B------:R-:W-:Y:S01]  /*6860*/  HADD2.F32 R62, -RZ, R0.H1_H1 ;  /* 0x30000000ff3e7230 */ /* 0x000fe20000004100 */
[----:B------:R-:W-:Y:S01]  /*6870*/  F2FP.F16.E5M2.UNPACK_B R0, R84.H1 ;  /* 0x00000054ff00723e */ /* 0x000fe200030004ff */
[--C-:B------:R-:W-:Y:S02]  /*6880*/  HADD2.F32 R65, -RZ, R3.reuse.H0_H0 ;  /* 0x20000003ff417230 */ /* 0x100fe40000004100 */
[----:B------:R-:W-:Y:S01]  /*6890*/  HADD2.F32 R66, -RZ, R3.H1_H1 ;  /* 0x30000003ff427230 */ /* 0x000fe20000004100 */
[-C--:B------:R-:W-:Y:S01]  /*68a0*/  F2FP.F16.E5M2.UNPACK_B R3, R85.reuse ;  /* 0x00000055ff03723e */ /* 0x080fe200020004ff */
[--C-:B------:R-:W-:Y:S02]  /*68b0*/  HADD2.F32 R67, -RZ, R0.reuse.H0_H0 ;  /* 0x20000000ff437230 */ /* 0x100fe40000004100 */
[----:B------:R-:W-:Y:S01]  /*68c0*/  HADD2.F32 R68, -RZ, R0.H1_H1 ;  /* 0x30000000ff447230 */ /* 0x000fe20000004100 */
[----:B------:R-:W-:Y:S01]  /*68d0*/  F2FP.F16.E5M2.UNPACK_B R0, R85.H1 ;  /* 0x00000055ff00723e */ /* 0x000fe200030004ff */
[--C-:B------:R-:W-:Y:S02]  /*68e0*/  HADD2.F32 R69, -RZ, R3.reuse.H0_H0 ;  /* 0x20000003ff457230 */ /* 0x100fe40000004100 */
[C---:B-1----:R-:W-:Y:S01]  /*68f0*/  FMUL R7, R47.reuse, R7 ;  /* 0x000000072f077220 */ /* 0x042fe20000400000 */
[----:B------:R-:W-:Y:S01]  /*6900*/  HADD2.F32 R70, -RZ, R3.H1_H1 ;  /* 0x30000003ff467230 */ /* 0x000fe20000004100 */
[----:B------:R-:W-:Y:S01]  /*6910*/  F2FP.F16.E5M2.UNPACK_B R3, R86.H1 ;  /* 0x00000056ff03723e */ /* 0x000fe200030004ff */
[--C-:B------:R-:W-:Y:S02]  /*6920*/  HADD2.F32 R71, -RZ, R0.reuse.H0_H0 ;  /* 0x20000000ff477230 */ /* 0x100fe40000004100 */
[----:B------:R-:W-:Y:S02]  /*6930*/  HADD2.F32 R72, -RZ, R0.H1_H1 ;  /* 0x30000000ff487230 */ /* 0x000fe40000004100 */
[----:B------:R-:W-:Y:S01]  /*6940*/  FMUL R0, R47, R4 ;  /* 0x000000042f007220 */ /* 0x000fe20000400000 */
[--C-:B------:R-:W-:Y:S01]  /*6950*/  HADD2.F32 R73, -RZ, R74.reuse.H0_H0 ;  /* 0x2000004aff497230 */ /* 0x100fe20000004100 */
[----:B------:R-:W-:Y:S01]  /*6960*/  F2FP.F16.E5M2.UNPACK_B R4, R87 ;  /* 0x00000057ff04723e */ /* 0x000fe200020004ff */
[----:B------:R-:W-:Y:S02]  /*6970*/  HADD2.F32 R74, -RZ, R74.H1_H1 ;  /* 0x3000004aff4a7230 */ /* 0x000fe40000004100 */
[----:B------:R-:W-:Y:S01]  /*6980*/  FFMA R0, R49, R2, R0 ;  /* 0x0000000231007223 */ /* 0x000fe20000000000 */
[----:B------:R-:W-:Y:S01]  /*6990*/  FMUL R2, R47, R5 ;  /* 0x000000052f027220 */ /* 0x000fe20000400000 */
[--C-:B------:R-:W-:Y:S01]  /*69a0*/  HADD2.F32 R75, -RZ, R3.reuse.H0_H0 ;  /* 0x20000003ff4b7230 */ /* 0x100fe20000004100 */
[----:B------:R-:W-:Y:S01]  /*69b0*/  F2FP.F16.E5M2.UNPACK_B R5, R87.H1 ;  /* 0x00000057ff05723e */ /* 0x000fe200030004ff */
[----:B------:R-:W-:Y:S02]  /*69c0*/  HADD2.F32 R76, -RZ, R3.H1_H1 ;  /* 0x30000003ff4c7230 */ /* 0x000fe40000004100 */
[----:B------:R-:W-:Y:S01]  /*69d0*/  FFMA R2, R49, R50, R2 ;  /* 0x0000003231027223 */ /* 0x000fe20000000002 */
[--C-:B------:R-:W-:Y:S02]  /*69e0*/  HADD2.F32 R50, -RZ, R4.reuse.H0_H0 ;  /* 0x20000004ff327230 */ /* 0x100fe40000004100 */
[C---:B------:R-:W-:Y:S01]  /*69f0*/  FMUL R3, R47.reuse, R6 ;  /* 0x000000062f037220 */ /* 0x040fe20000400000 */
[--C-:B------:R-:W-:Y:S02]  /*6a00*/  HADD2.F32 R77, -RZ, R5.reuse.H1_H1 ;  /* 0x30000005ff4d7230 */ /* 0x100fe40000004100 */
[C---:B------:R-:W-:Y:S01]  /*6a10*/  FMUL R6, R47.reuse, R11 ;  /* 0x0000000b2f067220 */ /* 0x040fe20000400000 */
[----:B------:R-:W-:Y:S01]  /*6a20*/  FMUL R11, R47, R16 ;  /* 0x000000102f0b7220 */ /* 0x000fe20000400000 */
[C---:B------:R-:W-:Y:S01]  /*6a30*/  FFMA R3, R49.reuse, R51, R3 ;  /* 0x0000003331037223 */ /* 0x040fe20000000003 */
[----:B------:R-:W-:Y:S01]  /*6a40*/  FFMA R7, R49, R52, R7 ;  /* 0x0000003431077223 */ /* 0x000fe20000000007 */
[----:B------:R-:W-:Y:S02]  /*6a50*/  HADD2.F32 R51, -RZ, R4.H1_H1 ;  /* 0x30000004ff337230 */ /* 0x000fe40000004100 */
[C---:B------:R-:W-:Y:S01]  /*6a60*/  FMUL R4, R47.reuse, R9 ;  /* 0x000000092f047220 */ /* 0x040fe20000400000 */
[----:B------:R-:W-:Y:S02]  /*6a70*/  HADD2.F32 R52, -RZ, R5.H0_H0 ;  /* 0x20000005ff347230 */ /* 0x000fe40000004100 */
[----:B------:R-:W-:Y:S01]  /*6a80*/  FMUL R16, R47, R21 ;  /* 0x000000152f107220 */ /* 0x000fe20000400000 */
[----:B------:R-:W-:Y:S01]  /*6a90*/  F2FP.SATFINITE.E5M2.F32.PACK_AB_MERGE_C R78, R7, R3, RZ ;  /* 0x00000003074e723e */ /* 0x000fe200048060ff */
[C---:B------:R-:W-:Y:S01]  /*6aa0*/  FMUL R3, R47.reuse, R8 ;  /* 0x000000082f037220 */ /* 0x040fe20000400000 */
[C---:B------:R-:W-:Y:S01]  /*6ab0*/  FMUL R7, R47.reuse, R12 ;  /* 0x0000000c2f077220 */ /* 0x040fe20000400000 */
[C---:B------:R-:W-:Y:S01]  /*6ac0*/  FMUL R8, R47.reuse, R13 ;  /* 0x0000000d2f087220 */ /* 0x040fe20000400000 */
[----:B------:R-:W-:Y:S01]  /*6ad0*/  FMUL R12, R47, R17 ;  /* 0x000000112f0c7220 */ /* 0x000fe20000400000 */
[C---:B------:R-:W-:Y:S01]  /*6ae0*/  FFMA R3, R49.reuse, R53, R3 ;  /* 0x0000003531037223 */ /* 0x040fe20000000003 */
[----:B------:R-:W-:Y:S01]  /*6af0*/  FFMA R4, R49, R54, R4 ;  /* 0x0000003631047223 */ /* 0x000fe20000000004 */
[C---:B------:R-:W-:Y:S01]  /*6b00*/  FMUL R5, R47.reuse, R10 ;  /* 0x0000000a2f057220 */ /* 0x040fe20000400000 */
[C---:B------:R-:W-:Y:S01]  /*6b10*/  FMUL R9, R47.reuse, R14 ;  /* 0x0000000e2f097220 */ /* 0x040fe20000400000 */
[C---:B------:R-:W-:Y:S01]  /*6b20*/  FMUL R10, R47.reuse, R15 ;  /* 0x0000000f2f0a7220 */ /* 0x040fe20000400000 */
[----:B------:R-:W-:Y:S01]  /*6b30*/  FMUL R15, R47, R20 ;  /* 0x000000142f0f7220 */ /* 0x000fe20000400000 */
[C---:B------:R-:W-:Y:S01]  /*6b40*/  FFMA R5, R49.reuse, R55, R5 ;  /* 0x0000003731057223 */ /* 0x040fe20000000005 */
[C---:B------:R-:W-:Y:S01]  /*6b50*/  FFMA R6, R49.reuse, R56, R6 ;  /* 0x0000003831067223 */ /* 0x040fe20000000006 */
[C---:B------:R-:W-:Y:S01]  /*6b60*/  FFMA R7, R49.reuse, R57, R7 ;  /* 0x0000003931077223 */ /* 0x040fe20000000007 */
[C---:B------:R-:W-:Y:S01]  /*6b70*/  FFMA R8, R49.reuse, R58, R8 ;  /* 0x0000003a31087223 */ /* 0x040fe20000000008 */
[--C-:B------:R-:W-:Y:S02]  /*6b80*/  HADD2.F32 R63, -RZ, R64.reuse.H0_H0 ;  /* 0x20000040ff3f7230 */ /* 0x100fe40000004100 */
[C---:B------:R-:W-:Y:S01]  /*6b90*/  FFMA R9, R49.reuse, R59, R9 ;  /* 0x0000003b31097223 */ /* 0x040fe20000000009 */
[----:B------:R-:W-:Y:S01]  /*6ba0*/  F2FP.SATFINITE.E5M2.F32.PACK_AB_MERGE_C R5, R6, R5, RZ ;  /* 0x000000050605723e */ /* 0x000fe200048060ff */
[C---:B------:R-:W-:Y:S01]  /*6bb0*/  FFMA R10, R49.reuse, R60, R10 ;  /* 0x0000003c310a7223 */ /* 0x040fe2000000000a */
[C---:B------:R-:W-:Y:S01]  /*6bc0*/  FFMA R11, R49.reuse, R61, R11 ;  /* 0x0000003d310b7223 */ /* 0x040fe2000000000b */
[----:B------:R-:W-:Y:S01]  /*6bd0*/  FFMA R12, R49, R62, R12 ;  /* 0x0000003e310c7223 */ /* 0x000fe2000000000c */
[C---:B------:R-:W-:Y:S01]  /*6be0*/  FMUL R20, R47.reuse, R25 ;  /* 0x000000192f147220 */ /* 0x040fe20000400000 */
[C---:B------:R-:W-:Y:S01]  /*6bf0*/  FMUL R25, R47.reuse, R30 ;  /* 0x0000001e2f197220 */ /* 0x040fe20000400000 */
[C---:B------:R-:W-:Y:S01]  /*6c00*/  FMUL R30, R47.reuse, R35 ;  /* 0x000000232f1e7220 */ /* 0x040fe20000400000 */
[----:B------:R-:W-:Y:S01]  /*6c10*/  F2FP.SATFINITE.E5M2.F32.PACK_AB_MERGE_C R9, R10, R9, RZ ;  /* 0x000000090a09723e */ /* 0x000fe200048060ff */
[----:B------:R-:W-:Y:S02]  /*6c20*/  HADD2.F32 R64, -RZ, R64.H1_H1 ;  /* 0x30000040ff407230 */ /* 0x000fe40000004100 */
[C---:B------:R-:W-:Y:S01]  /*6c30*/  FMUL R13, R47.reuse, R18 ;  /* 0x000000122f0d7220 */ /* 0x040fe20000400000 */
[C---:B------:R-:W-:Y:S01]  /*6c40*/  FMUL R14, R47.reuse, R19 ;  /* 0x000000132f0e7220 */ /* 0x040fe20000400000 */
[C---:B------:R-:W-:Y:S01]  /*6c50*/  FMUL R17, R47.reuse, R22 ;  /* 0x000000162f117220 */ /* 0x040fe20000400000 */
[----:B------:R-:W-:Y:S01]  /*6c60*/  FMUL R18, R47, R23 ;  /* 0x000000172f127220 */ /* 0x000fe20000400000 */
[C---:B------:R-:W-:Y:S01]  /*6c70*/  FFMA R13, R49.reuse, R63, R13 ;  /* 0x0000003f310d7223 */ /* 0x040fe2000000000d */
[C---:B------:R-:W-:Y:S01]  /*6c80*/  FFMA R14, R49.reuse, R64, R14 ;  /* 0x00000040310e7223 */ /* 0x040fe2000000000e */
[----:B------:R-:W-:Y:S01]  /*6c90*/  FFMA R15, R49, R65, R15 ;  /* 0x00000041310f7223 */ /* 0x000fe2000000000f */
[----:B------:R-:W-:Y:S01]  /*6ca0*/  FMUL R19, R47, R24 ;  /* 0x000000182f137220 */ /* 0x000fe20000400000 */
[C---:B------:R-:W-:Y:S01]  /*6cb0*/  FFMA R16, R49.reuse, R66, R16 ;  /* 0x0000004231107223 */ /* 0x040fe20000000010 */
[----:B------:R-:W-:Y:S01]  /*6cc0*/  FFMA R17, R49, R67, R17 ;  /* 0x0000004331117223 */ /* 0x000fe20000000011 */
[----:B------:R-:W-:Y:S01]  /*6cd0*/  F2FP.SATFINITE.E5M2.F32.PACK_AB_MERGE_C R13, R14, R13, RZ ;  /* 0x0000000d0e0d723e */ /* 0x000fe200048060ff */
[C---:B------:R-:W-:Y:S01]  /*6ce0*/  FMUL R21, R47.reuse, R26 ;  /* 0x0000001a2f157220 */ /* 0x040fe20000400000 */
[----:B------:R-:W-:Y:S01]  /*6cf0*/  FMUL R22, R47, R27 ;  /* 0x0000001b2f167220 */ /* 0x000fe20000400000 */
[C---:B------:R-:W-:Y:S01]  /*6d00*/  FFMA R18, R49.reuse, R68, R18 ;  /* 0x0000004431127223 */ /* 0x040fe20000000012 */
[----:B------:R-:W-:Y:S01]  /*6d10*/  FFMA R19, R49, R69, R19 ;  /* 0x0000004531137223 */ /* 0x000fe20000000013 */
[----:B------:R-:W-:Y:S01]  /*6d20*/  FMUL R23, R47, R28 ;  /* 0x0000001c2f177220 */ /* 0x000fe20000400000 */
[----:B------:R-:W-:Y:S01]  /*6d30*/  FFMA R20, R49, R70, R20 ;  /* 0x0000004631147223 */ /* 0x000fe20000000014 */
[----:B------:R-:W-:Y:S01]  /*6d40*/  FMUL R24, R47, R29 ;  /* 0x0000001d2f187220 */ /* 0x000fe20000400000 */
[C---:B------:R-:W-:Y:S01]  /*6d50*/  FFMA R21, R49.reuse, R71, R21 ;  /* 0x0000004731157223 */ /* 0x040fe20000000015 */
[----:B------:R-:W-:Y:S01]  /*6d60*/  FFMA R22, R49, R72, R22 ;  /* 0x0000004831167223 */ /* 0x000fe20000000016 */
[C---:B------:R-:W-:Y:S01]  /*6d70*/  FMUL R26, R47.reuse, R31 ;  /* 0x0000001f2f1a7220 */ /* 0x040fe20000400000 */
[----:B------:R-:W-:Y:S01]  /*6d80*/  FMUL R27, R47, R32 ;  /* 0x000000202f1b7220 */ /* 0x000fe20000400000 */
[----:B------:R-:W-:Y:S01]  /*6d90*/  FFMA R23, R49, R73, R23 ;  /* 0x0000004931177223 */ /* 0x000fe20000000017 */
[----:B------:R-:W-:Y:S01]  /*6da0*/  FMUL R28, R47, R33 ;  /* 0x000000212f1c7220 */ /* 0x000fe20000400000 */
[----:B------:R-:W-:Y:S01]  /*6db0*/  FFMA R24, R49, R74, R24 ;  /* 0x0000004a31187223 */ /* 0x000fe20000000018 */
[----:B------:R-:W-:Y:S01]  /*6dc0*/  FMUL R29, R47, R34 ;  /* 0x000000222f1d7220 */ /* 0x000fe20000400000 */
[C---:B------:R-:W-:Y:S01]  /*6dd0*/  FFMA R25, R49.reuse, R75, R25 ;  /* 0x0000004b31197223 */ /* 0x040fe20000000019 */
[C---:B------:R-:W-:Y:S01]  /*6de0*/  FFMA R26, R49.reuse, R76, R26 ;  /* 0x0000004c311a7223 */ /* 0x040fe2000000001a */
[C---:B------:R-:W-:Y:S01]  /*6df0*/  FFMA R27, R49.reuse, R50, R27 ;  /* 0x00000032311b7223 */ /* 0x040fe2000000001b */
[C---:B------:R-:W-:Y:S01]  /*6e00*/  FFMA R28, R49.reuse, R51, R28 ;  /* 0x00000033311c7223 */ /* 0x040fe2000000001c */
[----:B------:R-:W-:Y:S01]  /*6e10*/  F2FP.SATFINITE.E5M2.F32.PACK_AB_MERGE_C R17, R18, R17, RZ ;  /* 0x000000111211723e */ /* 0x000fe200048060ff */
[C---:B------:R-:W-:Y:S01]  /*6e20*/  FFMA R29, R49.reuse, R52, R29 ;  /* 0x00000034311d7223 */ /* 0x040fe2000000001d */
[----:B------:R-:W-:Y:S01]  /*6e30*/  F2FP.SATFINITE.E5M2.F32.PACK_AB_MERGE_C R21, R22, R21, RZ ;  /* 0x000000151615723e */ /* 0x000fe200048060ff */
[----:B------:R-:W-:Y:S01]  /*6e40*/  FFMA R30, R49, R77, R30 ;  /* 0x0000004d311e7223 */ /* 0x000fe2000000001e */
[----:B------:R-:W-:Y:S02]  /*6e50*/  F2FP.SATFINITE.E5M2.F32.PACK_AB_MERGE_C R32, R2, R0, R78 ;  /* 0x000000000220723e */ /* 0x000fe4000480604e */
[----:B------:R-:W-:Y:S02]  /*6e60*/  F2FP.SATFINITE.E5M2.F32.PACK_AB_MERGE_C R33, R4, R3, R5 ;  /* 0x000000030421723e */ /* 0x000fe40004806005 */
[----:B------:R-:W-:Y:S02]  /*6e70*/  F2FP.SATFINITE.E5M2.F32.PACK_AB_MERGE_C R34, R8, R7, R9 ;  /* 0x000000070822723e */ /* 0x000fe40004806009 */
[----:B------:R-:W-:Y:S02]  /*6e80*/  F2FP.SATFINITE.E5M2.F32.PACK_AB_MERGE_C R35, R12, R11, R13 ;  /* 0x0000000b0c23723e */ /* 0x000fe4000480600d */
[----:B------:R-:W-:Y:S02]  /*6e90*/  F2FP.SATFINITE.E5M2.F32.PACK_AB_MERGE_C R16, R16, R15, R17 ;  /* 0x0000000f1010723e */ /* 0x000fe40004806011 */
[----:B------:R-:W-:Y:S01]  /*6ea0*/  F2FP.SATFINITE.E5M2.F32.PACK_AB_MERGE_C R17, R20, R19, R21 ;  /* 0x000000131411723e */ /* 0x000fe20004806015 */
[----:B------:R1:W-:Y:S01]  /*6eb0*/  STS.128 [R100+UR49+0x4400], R32 ;  /* 0x0044002064007988 */ /* 0x0003e20008000c31 */
[----:B------:R-:W-:Y:S02]  /*6ec0*/  F2FP.SATFINITE.E5M2.F32.PACK_AB_MERGE_C R18, R26, R25, RZ ;  /* 0x000000191a12723e */ /* 0x000fe400048060ff */
[----:B------:R-:W-:Y:S02]  /*6ed0*/  F2FP.SATFINITE.E5M2.F32.PACK_AB_MERGE_C R19, R30, R29, RZ ;  /* 0x0000001d1e13723e */ /* 0x000fe400048060ff */
[----:B------:R-:W-:Y:S02]  /*6ee0*/  F2FP.SATFINITE.E5M2.F32.PACK_AB_MERGE_C R18, R24, R23, R18 ;  /* 0x000000171812723e */ /* 0x000fe40004806012 */
[----:B------:R-:W-:Y:S02]  /*6ef0*/  F2FP.SATFINITE.E5M2.F32.PACK_AB_MERGE_C R19, R28, R27, R19 ;  /* 0x0000001b1c13723e */ /* 0x000fe40004806013 */
[----:B------:R-:W-:Y:S02]  /*6f00*/  LEA R0, R105, UR49, 0x3 ;  /* 0x0000003169007c11 */ /* 0x000fe4000f8e18ff */
[----:B------:R-:W-:Y:S01]  /*6f10*/  @P6 SHF.L.U32 R2, R104, 0x1f, RZ ;  /* 0x0000001f68026819 */ /* 0x000fe200000006ff */
[----:B------:R1:W-:Y:S01]  /*6f20*/  STS.128 [R114+0x4410], R16 ;  /* 0x0044101072007388 */ /* 0x0003e20000000c00 */
[----:B------:R-:W-:Y:S01]  /*6f30*/  @!PT LDS RZ, [RZ] ;  /* 0x00000000fffff984 */ /* 0x000fe20000000800 */
[----:B------:R-:W-:Y:S01]  /*6f40*/  @!PT LDS RZ, [RZ] ;  /* 0x00000000fffff984 */ /* 0x000fe20000000800 */
[----:B------:R-:W-:Y:S01]  /*6f50*/  @!PT LDS RZ, [RZ] ;  /* 0x00000000fffff984 */ /* 0x000fe20000000800 */
[----:B------:R-:W-:Y:S01]  /*6f60*/  @!PT LDS RZ, [RZ] ;  /* 0x00000000fffff984 */ /* 0x000fe20000000800 */
[----:B------:R2:W-:Y:S07]  /*6f70*/  MEMBAR.ALL.CTA ;  /* 0x0000000000007992 */ /* 0x0005ee0000008000 */
[----:B--2---:R-:W2:Y:S02]  /*6f80*/  FENCE.VIEW.ASYNC.S ;  /* 0x00000000000073c6 */ /* 0x004ea40000000000 */
[----:B--2---:R-:W-:Y:S06]  /*6f90*/  BAR.SYNC.DEFER_BLOCKING 0x1, 0x80 ;  /* 0x0042000000007b1d */ /* 0x004fec0000010000 */
[----:B------:R-:W-:Y:S05]  /*6fa0*/  @P0 BRA `(.L_x_116) ;  /* 0x0000000000280947 */ /* 0x000fea0003800000 */
[----:B------:R-:W-:Y:S02]  /*6fb0*/  UIADD3 UR4, UPT, UPT, UR49, 0x4400, URZ ;  /* 0x0000440031047890 */ /* 0x000fe4000fffe0ff */
[----:B------:R-:W-:Y:S01]  /*6fc0*/  UIADD3 UR6, UP0, UPT, UR52, 0x680, URZ ;  /* 0x0000068034067890 */ /* 0x000fe2000ff1e0ff */
[----:B------:R-:W-:Y:S03]  /*6fd0*/  UMOV UR43, UR36 ;  /* 0x00000024002b7c82 */ /* 0x000fe60008000000 */
[----:B------:R-:W-:Y:S01]  /*6fe0*/  MOV R109, UR4 ;  /* 0x00000004006d7c02 */ /* 0x000fe20008000f00 */
[----:B------:R-:W-:Y:S03]  /*6ff0*/  UIADD3.X UR7, UPT, UPT, URZ, UR53, URZ, UP0, !UPT ;  /* 0x00000035ff077290 */ /* 0x000fe600087fe4ff */
[----:B------:R-:W-:Y:S11]  /*7000*/  R2UR UR40, R109 ;  /* 0x000000006d2872ca */ /* 0x000ff600000e0000 */
[----:B------:R-:W-:Y:S02]  /*7010*/  @!UPT UIADD3 URZ, UPT, UPT, URZ, URZ, URZ ;  /* 0x000000fffffff290 */ /* 0x000fe4000fffe0ff */
[----:B------:R2:W-:Y:S01]  /*7020*/  UTMASTG.3D [UR40], [UR6] ;  /* 0x00000028060073b5 */ /* 0x0005e20008010000 */
[----:B------:R0:W-:Y:S01]  /*7030*/  UTMACMDFLUSH ;  /* 0x00000000000079b7 */ /* 0x0001e20000000000 */
[----:B--2---:R-:W-:Y:S04]  /*7040*/  DEPBAR.LE SB0, 0x1 ;  /* 0x000080400000791a */ /* 0x004fe80000000000 */
.L_x_116:
[----:B------:R-:W-:Y:S05]  /*7050*/  BSYNC.RECONVERGENT B0 ;  /* 0x0000000000007941 */ /* 0x000fea0003800200 */
.L_x_115:
[----:B------:R-:W-:Y:S06]  /*7060*/  BAR.SYNC.DEFER_BLOCKING 0x1, 0x80 ;  /* 0x0042000000007b1d */ /* 0x000fec0000010000 */
[----:B------:R-:W2:Y:S01]  /*7070*/  @P6 SYNCS.PHASECHK.TRANS64.TRYWAIT P0, [R0+URZ+0x140], R2 ;  /* 0x00014002000065a7 */ /* 0x000ea200080011ff */
[----:B------:R-:W-:Y:S01]  /*7080*/  BSSY B1, `(.L_x_117) ;  /* 0x0000021000017945 */ /* 0x000fe20003800000 */
[----:B--2---:R-:W-:Y:S03]  /*7090*/  @P6 SEL R115, RZ, 0x1, !P0 ;  /* 0x00000001ff736807 */ /* 0x004fe60004000000 */
[----:B------:R-:W-:Y:S05]  /*70a0*/  @!P6 BRA `(.L_x_118) ;  /* 0x000000000078e947 */ /* 0x000fea0003800000 */
[----:B------:R-:W-:Y:S01]  /*70b0*/  ISETP.NE.AND P1, PT, R116, RZ, PT ;  /* 0x000000ff7400720c */ /* 0x000fe20003f25270 */
[----:B------:R-:W-:Y:S01]  /*70c0*/  BSSY B0, `(.L_x_119) ;  /* 0x0000009000007945 */ /* 0x000fe20003800000 */
[----:B------:R-:W-:Y:S11]  /*70d0*/  ISETP.NE.AND P0, PT, R115, RZ, PT ;  /* 0x000000ff7300720c */ /* 0x000ff60003f05270 */
[----:B------:R-:W-:Y:S05]  /*70e0*/  @P1 IMAD R2, R105, 0x1000, R100 ;  /* 0x0000100069021824 */ /* 0x000fea00078e0264 */
[----:B------:R-:W-:Y:S05]  /*70f0*/  @P1 IADD3 R4, PT, PT, R2, UR49, RZ ;  /* 0x0000003102041c10 */ /* 0x000fea000fffe0ff */
[----:B------:R-:W-:Y:S01]  /*7100*/  @P1 IMAD.IADD R4, R4, 0x1, R117 ;  /* 0x0000000104041824 */ /* 0x000fe200078e0275 */
[----:B------:R-:W-:Y:S06]  /*7110*/  @P0 BRA `(.L_x_120) ;  /* 0x00000000000c0947 */ /* 0x000fec0003800000 */
[----:B------:R-:W-:Y:S04]  /*7120*/  SHF.L.U32 R3, R104, 0x1f, RZ ;  /* 0x0000001f68037819 */ /* 0x000fe800000006ff */
[----:B------:R-:W2:Y:S02]  /*7130*/  SYNCS.PHASECHK.TRANS64.TRYWAIT P0, [R0+URZ+0x140], R3 ;  /* 0x00014003000075a7 */ /* 0x000ea400080011ff */
[----:B--2---:R-:W-:Y:S05]  /*7140*/  @!P0 BRA `(.L_x_121) ;  /* 0x00000038004c8947 */ /* 0x004fea0003800000 */
.L_x_120:
[----:B------:R-:W-:Y:S05]  /*7150*/  BSYNC B0 ;  /* 0x0000000000007941 */ /* 0x000fea0003800000 */
.L_x_119:
[----:B------:R-:W-:Y:S01]  /*7160*/  ISETP.NE.AND P0, PT, R116, RZ, PT ;  /* 0x000000ff7400720c */ /* 0x000fe20003f05270 */
[----:B------:R-:W-:Y:S11]  /*7170*/  VIADD R105, R105, 0x1 ;  /* 0x0000000169697836 */ /* 0x000ff60000000000 */
[----:B------:R-:W-:Y:S01]  /*7180*/  @!UPT UIADD3 URZ, UPT, UPT, URZ, URZ, URZ ;  /* 0x000000fffffff290 */ /* 0x000fe2000fffe0ff */
[----:B------:R3:W4:Y:S04]  /*7190*/  @P0 LDS.128 R80, [R2+UR49+0x400] ;  /* 0x0004003102500984 */ /* 0x0007280008000c00 */
[----:B------:R1:W1:Y:S01]  /*71a0*/  @P0 LDS.128 R84, [R4+0x410] ;  /* 0x0004100004540984 */ /* 0x0002620000000c00 */
        /* <DEDUP_REMOVED lines=8> */
[----:B---3--:R-:W-:Y:S02]  /*7230*/  VIADD R2, R0, 0x160 ;  /* 0x0000016000027836 */ /* 0x008fe40000000000 */
[----:B--2---:R-:W-:Y:S05]  /*7240*/  IMAD.U32 R0, RZ, RZ, UR37 ;  /* 0x00000025ff007e24 */ /* 0x004fea000f8e00ff */
[----:B------:R-:W-:Y:S04]  /*7250*/  PRMT R0, R0, 0x654, R2 ;  /* 0x0000065400007816 */ /* 0x000fe80000000002 */
[----:B-----5:R2:W-:Y:S02]  /*7260*/  SYNCS.ARRIVE.TRANS64.RED.A1T0 RZ, [R0+URZ], RZ ;  /* 0x000000ff00ff79a7 */ /* 0x0205e400081004ff */
[----:B--2---:R-:W-:Y:S04]  /*7270*/  SEL R0, RZ, 0x1, P0 ;  /* 0x00000001ff007807 */ /* 0x004fe80000000000 */
[----:B-1--4-:R-:W-:Y:S02]  /*7280*/  LOP3.LUT R104, R104, R0, RZ, 0x3c, !PT ;  /* 0x0000000068687212 */ /* 0x012fe400078e3cff */
.L_x_118:
[----:B------:R-:W-:Y:S05]  /*7290*/  BSYNC B1 ;  /* 0x0000000000017941 */ /* 0x000fea0003800000 */
.L_x_117:
[----:B------:R-:W-:Y:S05]  /*72a0*/  VIADD R0, R48, 0x40 ;  /* 0x0000004030007836 */ /* 0x000fea0000000000 */
[----:B------:R-:W-:Y:S04]  /*72b0*/  SHF.R.U32.HI R0, RZ, 0x15, R0 ;  /* 0x00000015ff007819 */ /* 0x000fe80000011600 */
[----:B------:R-:W-:Y:S11]  /*72c0*/  LOP3.LUT P0, RZ, R0, 0x3, R101, 0x48, !PT ;  /* 0x0000000300ff7812 */ /* 0x000ff60007804865 */
[----:B------:R-:W-:Y:S02]  /*72d0*/  @!UPT UIADD3 URZ, UPT, UPT, URZ, URZ, URZ ;  /* 0x000000fffffff290 */ /* 0x000fe4000fffe0ff */
[----:B------:R-:W-:Y:S05]  /*72e0*/  @!P0 BRA `(.L_x_122) ;  /* 0x0000000000408947 */ /* 0x000fea0003800000 */
[----:B------:R-:W2:Y:S01]  /*72f0*/  LDCU.64 UR8, c[0x4][0x78] ;  /* 0x01000f00ff0877ac */ /* 0x000ea20008000a00 */
[----:B------:R-:W-:Y:S01]  /*7300*/  MOV R3, 0x0 ;  /* 0x0000000000037802 */ /* 0x000fe20000000f00 */
[----:B------:R-:W-:Y:S02]  /*7310*/  HFMA2 R12, -RZ, RZ, 0, 5.9604644775390625e-08 ;  /* 0x00000001ff0c7431 */ /* 0x000fe400000001ff */
[----:B------:R-:W-:Y:S02]  /*7320*/  IMAD.MOV.U32 R8, RZ, RZ, 0x192 ;  /* 0x00000192ff087424 */ /* 0x000fe400078e00ff */
[----:B------:R-:W-:Y:S01]  /*7330*/  IMAD.MOV.U32 R13, RZ, RZ, RZ ;  /* 0x000000ffff0d7224 */ /* 0x000fe200078e00ff */
[----:B------:R-:W3:Y:S01]  /*7340*/  LDCU.64 UR6, c[0x4][0x80] ;  /* 0x01001000ff0677ac */ /* 0x000ee20008000a00 */
[----:B------:R-:W4:Y:S01]  /*7350*/  LDC.64 R2, c[0x4][R3] ;  /* 0x0100000003027b82 */ /* 0x000f220000000a00 */
[----:B------:R-:W5:Y:S01]  /*7360*/  LDCU.64 UR4, c[0x4][0x18] ;  /* 0x01000300ff0477ac */ /* 0x000f620008000a00 */
[----:B--2---:R-:W-:Y:S01]  /*7370*/  MOV R5, UR9 ;  /* 0x0000000900057c02 */ /* 0x004fe20008000f00 */
[----:B------:R-:W-:Y:S01]  /*7380*/  IMAD.U32 R4, RZ, RZ, UR8 ;  /* 0x00000008ff047e24 */ /* 0x000fe2000f8e00ff */
[----:B---3--:R-:W-:Y:S01]  /*7390*/  MOV R7, UR7 ;  /* 0x0000000700077c02 */ /* 0x008fe20008000f00 */
[----:B------:R-:W-:Y:S01]  /*73a0*/  IMAD.U32 R6, RZ, RZ, UR6 ;  /* 0x00000006ff067e24 */ /* 0x000fe2000f8e00ff */
[----:B-----5:R-:W-:Y:S01]  /*73b0*/  MOV R11, UR5 ;  /* 0x00000005000b7c02 */ /* 0x020fe20008000f00 */
[----:B------:R-:W-:Y:S02]  /*73c0*/  IMAD.U32 R10, RZ, RZ, UR4 ;  /* 0x00000004ff0a7e24 */ /* 0x000fe4000f8e00ff */
[----:B------:R-:W-:Y:S07]  /*73d0*/  LEPC R20, `(.L_x_122) ;  /* 0x000000001014794e */ /* 0x000fee0000000000 */
[----:B-1--4-:R-:W-:Y:S05]  /*73e0*/  CALL.ABS.NOINC R2 ;  /* 0x0000000002007343 */ /* 0x012fea0003c00000 */
.L_x_122:
[-C--:B------:R-:W-:Y:S01]  /*73f0*/  F2FP.F16.E5M2.UNPACK_B R0, R81.reuse ;  /* 0x00000051ff00723e */ /* 0x080fe200020004ff */
[----:B------:R-:W-:Y:S05]  /*7400*/  WARPSYNC.ALL ;  /* 0x0000000000007948 */ /* 0x000fea0003800000 */
[----:B------:R-:W-:Y:S01]  /*7410*/  R2UR UR4, R48 ;  /* 0x00000000300472ca */ /* 0x000fe200000e0000 */
[--C-:B------:R-:W-:Y:S01]  /*7420*/  HADD2.F32 R54, -RZ, R0.reuse.H0_H0 ;  /* 0x20000000ff367230 */ /* 0x100fe20000004100 */
[-C--:B------:R-:W-:Y:S01]  /*7430*/  F2FP.F16.E5M2.UNPACK_B R2, R80.reuse.H1 ;  /* 0x00000050ff02723e */ /* 0x080fe200030004ff */
[----:B------:R-:W-:Y:S01]  /*7440*/  HADD2.F32 R55, -RZ, R0.H1_H1 ;  /* 0x30000000ff377230 */ /* 0x000fe20000004100 */
[----:B------:R-:W-:Y:S01]  /*7450*/  F2FP.F16.E5M2.UNPACK_B R0, R81.H1 ;  /* 0x00000051ff00723e */ /* 0x000fe200030004ff */
[----:B------:R-:W-:Y:S01]  /*7460*/  BSSY.RECONVERGENT B0, `(.L_x_123) ;  /* 0x0000095000007945 */ /* 0x000fe20003800200 */
[----:B------:R-:W-:Y:S01]  /*7470*/  F2FP.F16.E5M2.UNPACK_B R3, R80 ;  /* 0x00000050ff03723e */ /* 0x000fe200020004ff */
[----:B------:R-:W-:Y:S01]  /*7480*/  HADD2.F32 R52, -RZ, R2.H0_H0 ;  /* 0x20000002ff347230 */ /* 0x000fe20000004100 */
[----:B------:R-:W-:Y:S01]  /*7490*/  ISETP.NE.AND P0, PT, R110, RZ, PT ;  /* 0x000000ff6e00720c */ /* 0x000fe20003f05270 */
[--C-:B------:R-:W-:Y:S01]  /*74a0*/  HADD2.F32 R56, -RZ, R0.reuse.H0_H0 ;  /* 0x20000000ff387230 */ /* 0x100fe20000004100 */
[----:B------:R-:W-:Y:S01]  /*74b0*/  ISETP.NE.AND P6, PT, R118, RZ, PT ;  /* 0x000000ff7600720c */ /* 0x000fe20003fc5270 */
[----:B------:R-:W-:Y:S01]  /*74c0*/  HADD2.F32 R57, -RZ, R0.H1_H1 ;  /* 0x30000000ff397230 */ /* 0x000fe20000004100 */
[-C--:B------:R-:W-:Y:S01]  /*74d0*/  F2FP.F16.E5M2.UNPACK_B R0, R83.reuse ;  /* 0x00000053ff00723e */ /* 0x080fe200020004ff */
[----:B-1----:R-:W-:Y:S01]  /*74e0*/  LDTM.16dp32bit_t0_t15.x32 R4, tmem[UR4+0x40] ;  /* 0x00004004000479ee */ /* 0x002fe20008a80000 */
[----:B------:R-:W1:Y:S01]  /*74f0*/  LDTM.16dp32bit_t16_t31.x32 R4, tmem[UR4+0x60] ;  /* 0x00006004000479ee */ /* 0x000e620008aa0000 */
[----:B------:R-:W-:Y:S01]  /*7500*/  HADD2.F32 R53, -RZ, R2.H1_H1 ;  /* 0x30000002ff357230 */ /* 0x000fe20000004100 */
[----:B------:R-:W-:Y:S01]  /*7510*/  F2FP.F16.E5M2.UNPACK_B R2, R82.H1 ;  /* 0x00000052ff02723e */ /* 0x000fe200030004ff */
[--C-:B------:R-:W-:Y:S02]  /*7520*/  HADD2.F32 R50, -RZ, R3.reuse.H0_H0 ;  /* 0x20000003ff327230 */ /* 0x100fe40000004100 */
[--C-:B------:R-:W-:Y:S02]  /*7530*/  HADD2.F32 R62, -RZ, R0.reuse.H0_H0 ;  /* 0x20000000ff3e7230 */ /* 0x100fe40000004100 */
[----:B------:R-:W-:Y:S01]  /*7540*/  HADD2.F32 R63, -RZ, R0.H1_H1 ;  /* 0x30000000ff3f7230 */ /* 0x000fe20000004100 */
[----:B------:R-:W-:Y:S01]  /*7550*/  F2FP.F16.E5M2.UNPACK_B R0, R84.H1 ;  /* 0x00000054ff00723e */ /* 0x000fe200030004ff */
[--C-:B------:R-:W-:Y:S02]  /*7560*/  HADD2.F32 R60, -RZ, R2.reuse.H0_H0 ;  /* 0x20000002ff3c7230 */ /* 0x100fe40000004100 */
[----:B------:R-:W-:Y:S01]  /*7570*/  HADD2.F32 R61, -RZ, R2.H1_H1 ;  /* 0x30000002ff3d7230 */ /* 0x000fe20000004100 */
[----:B------:R-:W-:Y:S01]  /*7580*/  F2FP.F16.E5M2.UNPACK_B R2, R83.H1 ;  /* 0x00000053ff02723e */ /* 0x000fe200030004ff */
[----:B------:R-:W-:Y:S01]  /*7590*/  HADD2.F32 R51, -RZ, R3.H1_H1 ;  /* 0x30000003ff337230 */ /* 0x000fe20000004100 */
[----:B------:R-:W-:Y:S01]  /*75a0*/  F2FP.F16.E5M2.UNPACK_B R3, R82 ;  /* 0x00000052ff03723e */ /* 0x000fe200020004ff */
[--C-:B------:R-:W-:Y:S02]  /*75b0*/  HADD2.F32 R68, -RZ, R0.reuse.H0_H0 ;  /* 0x20000000ff447230 */ /* 0x100fe40000004100 */
[----:B------:R-:W-:Y:S01]  /*75c0*/  HADD2.F32 R69, -RZ, R0.H1_H1 ;  /* 0x30000000ff457230 */ /* 0x000fe20000004100 */
[-C--:B------:R-:W-:Y:S01]  /*75d0*/  F2FP.F16.E5M2.UNPACK_B R0, R85.reuse.H1 ;  /* 0x00000055ff00723e */ /* 0x080fe200030004ff */
[--C-:B------:R-:W-:Y:S02]  /*75e0*/  HADD2.F32 R64, -RZ, R2.reuse.H0_H0 ;  /* 0x20000002ff407230 */ /* 0x100fe40000004100 */
[----:B------:R-:W-:Y:S01]  /*75f0*/  HADD2.F32 R65, -RZ, R2.H1_H1 ;  /* 0x30000002ff417230 */ /* 0x000fe20000004100 */
[----:B------:R-:W-:Y:S01]  /*7600*/  F2FP.F16.E5M2.UNPACK_B R2, R85 ;  /* 0x00000055ff02723e */ /* 0x000fe200020004ff */
[--C-:B------:R-:W-:Y:S02]  /*7610*/  HADD2.F32 R58, -RZ, R3.reuse.H0_H0 ;  /* 0x20000003ff3a7230 */ /* 0x100fe40000004100 */
[C---:B-1----:R-:W-:Y:S01]  /*7620*/  FMUL R7, R47.reuse, R7 ;  /* 0x000000072f077220 */ /* 0x042fe20000400000 */
[----:B------:R-:W-:Y:S01]  /*7630*/  HADD2.F32 R59, -RZ, R3.H1_H1 ;  /* 0x30000003ff3b7230 */ /* 0x000fe20000004100 */
[----:B------:R-:W-:Y:S01]  /*7640*/  F2FP.F16.E5M2.UNPACK_B R3, R84 ;  /* 0x00000054ff03723e */ /* 0x000fe200020004ff */
[--C-:B------:R-:W-:Y:S02]  /*7650*/  HADD2.F32 R72, -RZ, R0.reuse.H0_H0 ;  /* 0x20000000ff487230 */ /* 0x100fe40000004100 */
[C---:B------:R-:W-:Y:S01]  /*7660*/  FMUL R11, R47.reuse, R11 ;  /* 0x0000000b2f0b7220 */ /* 0x040fe20000400000 */
[----:B------:R-:W-:Y:S01]  /*7670*/  HADD2.F32 R73, -RZ, R0.H1_H1 ;  /* 0x30000000ff497230 */ /* 0x000fe20000004100 */
[----:B------:R-:W-:Y:S01]  /*7680*/  F2FP.F16.E5M2.UNPACK_B R0, R87 ;  /* 0x00000057ff00723e */ /* 0x000fe200020004ff */
[--C-:B------:R-:W-:Y:S02]  /*7690*/  HADD2.F32 R70, -RZ, R2.reuse.H0_H0 ;  /* 0x20000002ff467230 */ /* 0x100fe40000004100 */
[C---:B------:R-:W-:Y:S01]  /*76a0*/  FMUL R15, R47.reuse, R15 ;  /* 0x0000000f2f0f7220 */ /* 0x040fe20000400000 */
[----:B------:R-:W-:Y:S01]  /*76b0*/  HADD2.F32 R71, -RZ, R2.H1_H1 ;  /* 0x30000002ff477230 */ /* 0x000fe20000004100 */
[-C--:B------:R-:W-:Y:S01]  /*76c0*/  F2FP.F16.E5M2.UNPACK_B R2, R86.reuse.H1 ;  /* 0x00000056ff02723e */ /* 0x080fe200030004ff */
[--C-:B------:R-:W-:Y:S02]  /*76d0*/  HADD2.F32 R66, -RZ, R3.reuse.H0_H0 ;  /* 0x20000003ff427230 */ /* 0x100fe40000004100 */
[----:B------:R-:W-:Y:S01]  /*76e0*/  HADD2.F32 R67, -RZ, R3.H1_H1 ;  /* 0x30000003ff437230 */ /* 0x000fe20000004100 */
[----:B------:R-:W-:Y:S01]  /*76f0*/  F2FP.F16.E5M2.UNPACK_B R3, R86 ;  /* 0x00000056ff03723e */ /* 0x000fe200020004ff */
[--C-:B------:R-:W-:Y:S02]  /*7700*/  HADD2.F32 R78, -RZ, R0.reuse.H0_H0 ;  /* 0x20000000ff4e7230 */ /* 0x100fe40000004100 */
[----:B------:R-:W-:Y:S02]  /*7710*/  HADD2.F32 R79, -RZ, R0.H1_H1 ;  /* 0x30000000ff4f7230 */ /* 0x000fe40000004100 */
[C---:B------:R-:W-:Y:S01]  /*7720*/  FMUL R0, R47.reuse, R4 ;  /* 0x000000042f007220 */ /* 0x040fe20000400000 */
[--C-:B------:R-:W-:Y:S02]  /*7730*/  HADD2.F32 R76, -RZ, R2.reuse.H0_H0 ;  /* 0x20000002ff4c7230 */ /* 0x100fe40000004100 */
[----:B------:R-:W-:Y:S01]  /*7740*/  FMUL R4, R47, R8 ;  /* 0x000000082f047220 */ /* 0x000fe20000400000 */
[----:B------:R-:W-:Y:S02]  /*7750*/  HADD2.F32 R77, -RZ, R2.H1_H1 ;  /* 0x30000002ff4d7230 */ /* 0x000fe40000004100 */
[----:B------:R-:W-:Y:S01]  /*7760*/  FFMA R0, R49, R50, R0 ;  /* 0x0000003231007223 */ /* 0x000fe20000000000 */
[--C-:B------:R-:W-:Y:S02]  /*7770*/  HADD2.F32 R74, -RZ, R3.reuse.H0_H0 ;  /* 0x20000003ff4a7230 */ /* 0x100fe40000004100 */
[C---:B------:R-:W-:Y:S01]  /*7780*/  FMUL R2, R47.reuse, R5 ;  /* 0x000000052f027220 */ /* 0x040fe20000400000 */
[----:B------:R-:W-:Y:S02]  /*7790*/  HADD2.F32 R75, -RZ, R3.H1_H1 ;  /* 0x30000003ff4b7230 */ /* 0x000fe40000004100 */
[C---:B------:R-:W-:Y:S01]  /*77a0*/  FMUL R5, R47.reuse, R9 ;  /* 0x000000092f057220 */ /* 0x040fe20000400000 */
[----:B------:R-:W-:Y:S01]  /*77b0*/  FMUL R8, R47, R12 ;  /* 0x0000000c2f087220 */ /* 0x000fe20000400000 */
[----:B------:R-:W-:Y:S01]  /*77c0*/  FFMA R2, R49, R51, R2 ;  /* 0x0000003331027223 */ /* 0x000fe20000000002 */
[C---:B------:R-:W-:Y:S01]  /*77d0*/  FMUL R9, R47.reuse, R13 ;  /* 0x0000000d2f097220 */ /* 0x040fe20000400000 */
[C---:B------:R-:W-:Y:S01]  /*77e0*/  FMUL R12, R47.reuse, R21 ;  /* 0x000000152f0c7220 */ /* 0x040fe20000400000 */
[C---:B------:R-:W-:Y:S01]  /*77f0*/  FMUL R21, R47.reuse, R30 ;  /* 0x0000001e2f157220 */ /* 0x040fe20000400000 */
[C---:B------:R-:W-:Y:S01]  /*7800*/  FMUL R13, R47.reuse, R22 ;  /* 0x000000162f0d7220 */ /* 0x040fe20000400000 */
[C---:B------:R-:W-:Y:S01]  /*7810*/  FMUL R22, R47.reuse, R31 ;  /* 0x0000001f2f167220 */ /* 0x040fe20000400000 */
        /* <DEDUP_REMOVED lines=8> */
[C---:B------:R-:W-:Y:S01]  /*78a0*/  FFMA R6, R49.reuse, R56, R6 ;  /* 0x0000003831067223 */ /* 0x040fe20000000006 */
[C---:B------:R-:W-:Y:S01]  /*78b0*/  FFMA R11, R49.reuse, R57, R11 ;  /* 0x00000039310b7223 */ /* 0x040fe2000000000b */
[C---:B------:R-:W-:Y:S01]  /*78c0*/  FFMA R8, R49.reuse, R58, R8 ;  /* 0x0000003a31087223 */ /* 0x040fe20000000008 */
[----:B------:R-:W-:Y:S01]  /*78d0*/  FFMA R9, R49, R59, R9 ;  /* 0x0000003b31097223 */ /* 0x000fe20000000009 */
[----:B------:R-:W-:Y:S01]  /*78e0*/  F2FP.SATFINITE.E5M2.F32.PACK_AB_MERGE_C R52, R7, R3, RZ ;  /* 0x000000030734723e */ /* 0x000fe200048060ff */
[----:B------:R-:W-:Y:S01]  /*78f0*/  FFMA R10, R49, R60, R10 ;  /* 0x0000003c310a7223 */ /* 0x000fe2000000000a */
[----:B------:R-:W-:Y:S01]  /*7900*/  F2FP.SATFINITE.E5M2.F32.PACK_AB_MERGE_C R53, R11, R6, RZ ;  /* 0x000000060b35723e */ /* 0x000fe200048060ff */
[----:B------:R-:W-:Y:S01]  /*7910*/  FFMA R15, R49, R61, R15 ;  /* 0x0000003d310f7223 */ /* 0x000fe2000000000f */
[C---:B------:R-:W-:Y:S01]  /*7920*/  FMUL R3, R47.reuse, R16 ;  /* 0x000000102f037220 */ /* 0x040fe20000400000 */
[C---:B------:R-:W-:Y:S01]  /*7930*/  FMUL R6, R47.reuse, R17 ;  /* 0x000000112f067220 */ /* 0x040fe20000400000 */
[----:B------:R-:W-:Y:S01]  /*7940*/  F2FP.F16.E5M2.UNPACK_B R51, R87.H1 ;  /* 0x00000057ff33723e */ /* 0x000fe200030004ff */
[----:B------:R-:W-:Y:S01]  /*7950*/  FMUL R11, R47, R20 ;  /* 0x000000142f0b7220 */ /* 0x000fe20000400000 */
[----:B------:R-:W-:Y:S01]  /*7960*/  F2FP.SATFINITE.E5M2.F32.PACK_AB_MERGE_C R54, R15, R10, RZ ;  /* 0x0000000a0f36723e */ /* 0x000fe200048060ff */
[C---:B------:R-:W-:Y:S01]  /*7970*/  FFMA R3, R49.reuse, R62, R3 ;  /* 0x0000003e31037223 */ /* 0x040fe20000000003 */
[----:B------:R-:W-:Y:S01]  /*7980*/  FFMA R6, R49, R63, R6 ;  /* 0x0000003f31067223 */ /* 0x000fe20000000006 */
[----:B------:R-:W-:Y:S01]  /*7990*/  FMUL R20, R47, R29 ;  /* 0x0000001d2f147220 */ /* 0x000fe20000400000 */
[----:B------:R-:W-:Y:S01]  /*79a0*/  F2FP.SATFINITE.E5M2.F32.PACK_AB_MERGE_C R29, R5, R4, R53 ;  /* 0x00000004051d723e */ /* 0x000fe20004806035 */
[----:B------:R-:W-:Y:S01]  /*79b0*/  FMUL R10, R47, R19 ;  /* 0x000000132f0a7220 */ /* 0x000fe20000400000 */
[----:B------:R-:W-:Y:S01]  /*79c0*/  F2FP.SATFINITE.E5M2.F32.PACK_AB_MERGE_C R30, R9, R8, R54 ;  /* 0x00000008091e723e */ /* 0x000fe20004806036 */
        /* <DEDUP_REMOVED lines=10> */
[----:B------:R-:W-:Y:S01]  /*7a70*/  FFMA R14, R49, R69, R14 ;  /* 0x00000045310e7223 */ /* 0x000fe2000000000e */
[----:B------:R-:W-:Y:S01]  /*7a80*/  FMUL R18, R47, R27 ;  /* 0x0000001b2f127220 */ /* 0x000fe20000400000 */
[C---:B------:R-:W-:Y:S01]  /*7a90*/  FFMA R15, R49.reuse, R70, R15 ;  /* 0x00000046310f7223 */ /* 0x040fe2000000000f */
[C---:B------:R-:W-:Y:S01]  /*7aa0*/  FFMA R16, R49.reuse, R71, R16 ;  /* 0x0000004731107223 */ /* 0x040fe20000000010 */
[C---:B------:R-:W-:Y:S01]  /*7ab0*/  FFMA R17, R49.reuse, R72, R17 ;  /* 0x0000004831117223 */ /* 0x040fe20000000011 */
[C---:B------:R-:W-:Y:S01]  /*7ac0*/  FFMA R18, R49.reuse, R73, R18 ;  /* 0x0000004931127223 */ /* 0x040fe20000000012 */
[----:B------:R-:W-:Y:S01]  /*7ad0*/  FFMA R19, R49, R74, R19 ;  /* 0x0000004a31137223 */ /* 0x000fe20000000013 */
[----:B------:R-:W-:Y:S01]  /*7ae0*/  FMUL R23, R47, R32 ;  /* 0x000000202f177220 */ /* 0x000fe20000400000 */
[----:B------:R-:W-:Y:S01]  /*7af0*/  FFMA R20, R49, R75, R20 ;  /* 0x0000004b31147223 */ /* 0x000fe20000000014 */
[----:B------:R-:W-:Y:S01]  /*7b00*/  FMUL R24, R47, R33 ;  /* 0x000000212f187220 */ /* 0x000fe20000400000 */
[--C-:B------:R-:W-:Y:S02]  /*7b10*/  HADD2.F32 R50, -RZ, R51.reuse.H0_H0 ;  /* 0x20000033ff327230 */ /* 0x100fe40000004100 */
[----:B------:R-:W-:Y:S01]  /*7b20*/  FFMA R21, R49, R76, R21 ;  /* 0x0000004c31157223 */ /* 0x000fe20000000015 */
[----:B------:R-:W-:Y:S02]  /*7b30*/  HADD2.F32 R51, -RZ, R51.H1_H1 ;  /* 0x30000033ff337230 */ /* 0x000fe40000004100 */
[----:B------:R-:W-:Y:S01]  /*7b40*/  FMUL R25, R47, R34 ;  /* 0x000000222f197220 */ /* 0x000fe20000400000 */
[----:B------:R-:W-:Y:S01]  /*7b50*/  FFMA R22, R49, R77, R22 ;  /* 0x0000004d31167223 */ /* 0x000fe20000000016 */
[----:B------:R-:W-:Y:S01]  /*7b60*/  FMUL R26, R47, R35 ;  /* 0x000000232f1a7220 */ /* 0x000fe20000400000 */
[----:B------:R-:W-:Y:S01]  /*7b70*/  F2FP.SATFINITE.E5M2.F32.PACK_AB_MERGE_C R7, R10, R7, RZ ;  /* 0x000000070a07723e */ /* 0x000fe200048060ff */
[C---:B------:R-:W-:Y:S01]  /*7b80*/  FFMA R23, R49.reuse, R78, R23 ;  /* 0x0000004e31177223 */ /* 0x040fe20000000017 */
[C---:B------:R-:W-:Y:S01]  /*7b90*/  FFMA R24, R49.reuse, R79, R24 ;  /* 0x0000004f31187223 */ /* 0x040fe20000000018 */
[C---:B------:R-:W-:Y:S01]  /*7ba0*/  FFMA R25, R49.reuse, R50, R25 ;  /* 0x0000003231197223 */ /* 0x040fe20000000019 */
[----:B------:R-:W-:Y:S01]  /*7bb0*/  FFMA R26, R49, R51, R26 ;  /* 0x00000033311a7223 */ /* 0x000fe2000000001a */
[----:B------:R-:W-:Y:S02]  /*7bc0*/  F2FP.SATFINITE.E5M2.F32.PACK_AB_MERGE_C R28, R2, R0, R52 ;  /* 0x00000000021c723e */ /* 0x000fe40004806034 */
[----:B------:R-:W-:Y:S02]  /*7bd0*/  F2FP.SATFINITE.E5M2.F32.PACK_AB_MERGE_C R31, R6, R3, R7 ;  /* 0x00000003061f723e */ /* 0x000fe40004806007 */
[----:B------:R-:W-:Y:S02]  /*7be0*/  F2FP.SATFINITE.E5M2.F32.PACK_AB_MERGE_C R13, R14, R13, RZ ;  /* 0x0000000d0e0d723e */ /* 0x000fe400048060ff */
[----:B------:R-:W-:Y:S01]  /*7bf0*/  F2FP.SATFINITE.E5M2.F32.PACK_AB_MERGE_C R17, R18, R17, RZ ;  /* 0x000000111211723e */ /* 0x000fe200048060ff */
[----:B------:R1:W-:Y:S01]  /*7c00*/  STS.128 [R100+UR49+0x5400], R28 ;  /* 0x0054001c64007988 */ /* 0x0003e20008000c31 */
[----:B------:R-:W-:Y:S02]  /*7c10*/  F2FP.SATFINITE.E5M2.F32.PACK_AB_MERGE_C R14, R22, R21, RZ ;  /* 0x00000015160e723e */ /* 0x000fe400048060ff */
[----:B------:R-:W-:Y:S02]  /*7c20*/  F2FP.SATFINITE.E5M2.F32.PACK_AB_MERGE_C R25, R26, R25, RZ ;  /* 0x000000191a19723e */ /* 0x000fe400048060ff */
[----:B------:R-:W-:Y:S02]  /*7c30*/  F2FP.SATFINITE.E5M2.F32.PACK_AB_MERGE_C R12, R12, R11, R13 ;  /* 0x0000000b0c0c723e */ /* 0x000fe4000480600d */
[----:B------:R-:W-:Y:S02]  /*7c40*/  F2FP.SATFINITE.E5M2.F32.PACK_AB_MERGE_C R13, R16, R15, R17 ;  /* 0x0000000f100d723e */ /* 0x000fe40004806011 */
        /* <DEDUP_REMOVED lines=13> */
[----:B------:R-:W-:Y:S02]  /*7d20*/  UIADD3 UR8, UP0, UPT, UR52, 0x680, URZ ;  /* 0x0000068034087890 */ /* 0x000fe4000ff1e0ff */
[----:B------:R-:W-:Y:S02]  /*7d30*/  UIADD3 UR5, UPT, UPT, UR41, 0x40, URZ ;  /* 0x0000004029057890 */ /* 0x000fe4000fffe0ff */
[----:B------:R-:W-:Y:S02]  /*7d40*/  UIADD3 UR4, UPT, UPT, UR49, 0x5400, URZ ;  /* 0x0000540031047890 */ /* 0x000fe4000fffe0ff */
[----:B------:R-:W-:Y:S01]  /*7d50*/  UIADD3.X UR9, UPT, UPT, URZ, UR53, URZ, UP0, !UPT ;  /* 0x00000035ff097290 */ /* 0x000fe200087fe4ff */
[----:B------:R-:W-:Y:S01]  /*7d60*/  UMOV UR6, UR42 ;  /* 0x0000002a00067c82 */ /* 0x000fe20008000000 */
[----:B------:R-:W-:Y:S07]  /*7d70*/  UMOV UR7, UR36 ;  /* 0x0000002400077c82 */ /* 0x000fee0008000000 */
[----:B------:R2:W-:Y:S01]  /*7d80*/  UTMASTG.3D [UR4], [UR8] ;  /* 0x00000004080073b5 */ /* 0x0005e20008010000 */
[----:B------:R0:W-:Y:S01]  /*7d90*/  UTMACMDFLUSH ;  /* 0x00000000000079b7 */ /* 0x0001e20000000000 */
[----:B--2---:R-:W-:Y:S04]  /*7da0*/  DEPBAR.LE SB0, 0x1 ;  /* 0x000080400000791a */ /* 0x004fe80000000000 */
.L_x_124:
[----:B------:R-:W-:Y:S05]  /*7db0*/  BSYNC.RECONVERGENT B0 ;  /* 0x0000000000007941 */ /* 0x000fea0003800200 */
.L_x_123:
        /* <DEDUP_REMOVED lines=15> */
.L_x_128:
[----:B------:R-:W-:Y:S05]  /*7eb0*/  BSYNC B0 ;  /* 0x0000000000007941 */ /* 0x000fea0003800000 */
.L_x_127:
[----:B------:R-:W-:Y:S01]  /*7ec0*/  ISETP.NE.AND P0, PT, R116, RZ, PT ;  /* 0x000000ff7400720c */ /* 0x000fe20003f05270 */
[----:B------:R-:W-:Y:S11]  /*7ed0*/  VIADD R105, R105, 0x1 ;  /* 0x0000000169697836 */ /* 0x000ff60000000000 */
[----:B------:R-:W-:Y:S01]  /*7ee0*/  @!UPT UIADD3 URZ, UPT, UPT, URZ, URZ, URZ ;  /* 0x000000fffffff290 */ /* 0x000fe2000fffe0ff */
[----:B------:R3:W4:Y:S04]  /*7ef0*/  @P0 LDS.128 R84, [R2+0x410] ;  /* 0x0004100002540984 */ /* 0x0007280000000c00 */
[----:B------:R1:W1:Y:S01]  /*7f00*/  @P0 LDS.128 R80, [R3+UR49+0x400] ;  /* 0x0004003103500984 */ /* 0x0002620008000c00 */
        /* <DEDUP_REMOVED lines=14> */
.L_x_126:
[----:B------:R-:W-:Y:S05]  /*7ff0*/  BSYNC B1 ;  /* 0x0000000000017941 */ /* 0x000fea0003800000 */
.L_x_125:
[----:B------:R-:W-:Y:S05]  /*8000*/  VIADD R0, R48, 0x80 ;  /* 0x0000008030007836 */ /* 0x000fea0000000000 */
[----:B------:R-:W-:Y:S04]  /*8010*/  SHF.R.U32.HI R0, RZ, 0x15, R0 ;  /* 0x00000015ff007819 */ /* 0x000fe80000011600 */
[----:B------:R-:W-:Y:S11]  /*8020*/  LOP3.LUT P0, RZ, R0, 0x3, R101, 0x48, !PT ;  /* 0x0000000300ff7812 */ /* 0x000ff60007804865 */
[----:B------:R-:W-:Y:S02]  /*8030*/  @!UPT UIADD3 URZ, UPT, UPT, URZ, URZ, URZ ;  /* 0x000000fffffff290 */ /* 0x000fe4000fffe0ff */
[----:B------:R-:W-:Y:S05]  /*8040*/  @!P0 BRA `(.L_x_130) ;  /* 0x0000000000408947 */ /* 0x000fea0003800000 */
[----:B------:R-:W2:Y:S01]  /*8050*/  LDCU.64 UR8, c[0x4][0x78] ;  /* 0x01000f00ff0877ac */ /* 0x000ea20008000a00 */
[----:B------:R-:W-:Y:S01]  /*8060*/  MOV R3, 0x0 ;  /* 0x0000000000037802 */ /* 0x000fe20000000f00 */
[----:B-1----:R-:W-:Y:S02]  /*8070*/  HFMA2 R12, -RZ, RZ, 0, 5.9604644775390625e-08 ;  /* 0x00000001ff0c7431 */ /* 0x002fe400000001ff */
[----:B------:R-:W-:Y:S02]  /*8080*/  IMAD.MOV.U32 R8, RZ, RZ, 0x192 ;  /* 0x00000192ff087424 */ /* 0x000fe400078e00ff */
[----:B------:R-:W-:Y:S01]  /*8090*/  IMAD.MOV.U32 R13, RZ, RZ, RZ ;  /* 0x000000ffff0d7224 */ /* 0x000fe200078e00ff */
[----:B------:R-:W1:Y:S01]  /*80a0*/  LDCU.64 UR6, c[0x4][0x80] ;  /* 0x01001000ff0677ac */ /* 0x000e620008000a00 */
[----:B------:R-:W3:Y:S01]  /*80b0*/  LDC.64 R2, c[0x4][R3] ;  /* 0x0100000003027b82 */ /* 0x000ee20000000a00 */
[----:B------:R-:W4:Y:S01]  /*80c0*/  LDCU.64 UR4, c[0x4][0x18] ;  /* 0x01000300ff0477ac */ /* 0x000f220008000a00 */
[----:B--2---:R-:W-:Y:S01]  /*80d0*/  MOV R5, UR9 ;  /* 0x0000000900057c02 */ /* 0x004fe20008000f00 */
[----:B------:R-:W-:Y:S01]  /*80e0*/  IMAD.U32 R4, RZ, RZ, UR8 ;  /* 0x00000008ff047e24 */ /* 0x000fe2000f8e00ff */
[----:B-1----:R-:W-:Y:S01]  /*80f0*/  MOV R7, UR7 ;  /* 0x0000000700077c02 */ /* 0x002fe20008000f00 */
[----:B------:R-:W-:Y:S01]  /*8100*/  IMAD.U32 R6, RZ, RZ, UR6 ;  /* 0x00000006ff067e24 */ /* 0x000fe2000f8e00ff */
[----:B----4-:R-:W-:Y:S01]  /*8110*/  MOV R11, UR5 ;  /* 0x00000005000b7c02 */ /* 0x010fe20008000f00 */
[----:B------:R-:W-:Y:S02]  /*8120*/  IMAD.U32 R10, RZ, RZ, UR4 ;  /* 0x00000004ff0a7e24 */ /* 0x000fe4000f8e00ff */
[----:B------:R-:W-:Y:S07]  /*8130*/  LEPC R20, `(.L_x_130) ;  /* 0x000000001014794e */ /* 0x000fee0000000000 */
[----:B---3--:R-:W-:Y:S05]  /*8140*/  CALL.ABS.NOINC R2 ;  /* 0x0000000002007343 */ /* 0x008fea0003c00000 */
.L_x_130:
        /* <DEDUP_REMOVED lines=148> */
[----:B------:R-:W-:Y:S02]  /*8a90*/  UIADD3 UR8, UP0, UPT, UR52, 0x680, URZ ;  /* 0x0000068034087890 */ /* 0x000fe4000ff1e0ff */
[----:B------:R-:W-:Y:S02]  /*8aa0*/  UIADD3 UR5, UPT, UPT, UR41, 0x80, URZ ;  /* 0x0000008029057890 */ /* 0x000fe4000fffe0ff */
[----:B------:R-:W-:Y:S01]  /*8ab0*/  MOV R109, UR10 ;  /* 0x0000000a006d7c02 */ /* 0x000fe20008000f00 */
[----:B------:R-:W-:Y:S01]  /*8ac0*/  UIADD3.X UR9, UPT, UPT, URZ, UR53, URZ, UP0, !UPT ;  /* 0x00000035ff097290 */ /* 0x000fe200087fe4ff */
[----:B------:R-:W-:Y:S02]  /*8ad0*/  UMOV UR6, UR42 ;  /* 0x0000002a00067c82 */ /* 0x000fe40008000000 */
[----:B------:R-:W-:Y:S01]  /*8ae0*/  R2UR UR4, R109 ;  /* 0x000000006d0472ca */ /* 0x000fe200000e0000 */
[----:B------:R-:W-:Y:S11]  /*8af0*/  UMOV UR7, UR36 ;  /* 0x0000002400077c82 */ /* 0x000ff60008000000 */
[----:B------:R-:W-:Y:S01]  /*8b00*/  @!UPT UIADD3 URZ, UPT, UPT, URZ, URZ, URZ ;  /* 0x000000fffffff290 */ /* 0x000fe2000fffe0ff */
[----:B------:R2:W-:Y:S01]  /*8b10*/  UTMASTG.3D [UR4], [UR8] ;  /* 0x00000004080073b5 */ /* 0x0005e20008010000 */
[----:B------:R0:W-:Y:S01]  /*8b20*/  UTMACMDFLUSH ;  /* 0x00000000000079b7 */ /* 0x0001e20000000000 */
[----:B--2---:R-:W-:Y:S04]  /*8b30*/  DEPBAR.LE SB0, 0x1 ;  /* 0x000080400000791a */ /* 0x004fe80000000000 */
.L_x_132:
[----:B------:R-:W-:Y:S05]  /*8b40*/  BSYNC.RECONVERGENT B0 ;  /* 0x0000000000007941 */ /* 0x000fea0003800200 */
.L_x_131:
        /* <DEDUP_REMOVED lines=15> */
.L_x_136:
[----:B------:R-:W-:Y:S05]  /*8c40*/  BSYNC B0 ;  /* 0x0000000000007941 */ /* 0x000fea0003800000 */
.L_x_135:
        /* <DEDUP_REMOVED lines=19> */
.L_x_134:
[----:B------:R-:W-:Y:S05]  /*8d80*/  BSYNC B1 ;  /* 0x0000000000017941 */ /* 0x000fea0003800000 */
.L_x_133:
        /* <DEDUP_REMOVED lines=21> */
.L_x_138:
[----:B------:R-:W-:Y:S01]  /*8ee0*/  ISETP.NE.AND P0, PT, R110, RZ, PT ;  /* 0x000000ff6e00720c */ /* 0x000fe20003f05270 */
[----:B------:R-:W-:Y:S05]  /*8ef0*/  WARPSYNC.ALL ;  /* 0x0000000000007948 */ /* 0x000fea0003800000 */
[----:B------:R-:W-:Y:S01]  /*8f00*/  R2UR UR4, R48 ;  /* 0x00000000300472ca */ /* 0x000fe200000e0000 */
[----:B------:R-:W-:Y:S01]  /*8f10*/  BSSY.RECONVERGENT B0, `(.L_x_139) ;  /* 0x000009c000007945 */ /* 0x000fe20003800200 */
[-C--:B------:R-:W-:Y:S02]  /*8f20*/  F2FP.F16.E5M2.UNPACK_B R2, R80.reuse ;  /* 0x00000050ff02723e */ /* 0x080fe400020004ff */
[----:B------:R-:W-:Y:S02]  /*8f30*/  F2FP.F16.E5M2.UNPACK_B R80, R80.H1 ;  /* 0x00000050ff50723e */ /* 0x000fe400030004ff */
[-C--:B------:R-:W-:Y:S01]  /*8f40*/  F2FP.F16.E5M2.UNPACK_B R51, R81.reuse ;  /* 0x00000051ff33723e */ /* 0x080fe200020004ff */
[--C-:B------:R-:W-:Y:S01]  /*8f50*/  HADD2.F32 R0, -RZ, R2.reuse.H0_H0 ;  /* 0x20000002ff007230 */ /* 0x100fe20000004100 */
[----:B------:R-:W-:Y:S01]  /*8f60*/  F2FP.F16.E5M2.UNPACK_B R81, R81.H1 ;  /* 0x00000051ff51723e */ /* 0x000fe200030004ff */
[----:B------:R-:W-:Y:S01]  /*8f70*/  HADD2.F32 R2, -RZ, R2.H1_H1 ;  /* 0x30000002ff027230 */ /* 0x000fe20000004100 */
[-C--:B------:R-:W-:Y:S01]  /*8f80*/  F2FP.F16.E5M2.UNPACK_B R55, R82.reuse ;  /* 0x00000052ff37723e */ /* 0x080fe200020004ff */
[--C-:B------:R-:W-:Y:S01]  /*8f90*/  HADD2.F32 R3, -RZ, R80.reuse.H0_H0 ;  /* 0x20000050ff037230 */ /* 0x100fe20000004100 */
[----:B------:R-:W-:Y:S01]  /*8fa0*/  F2FP.F16.E5M2.UNPACK_B R82, R82.H1 ;  /* 0x00000052ff52723e */ /* 0x000fe200030004ff */
[----:B-1----:R-:W-:Y:S01]  /*8fb0*/  LDTM.16dp32bit_t0_t15.x32 R4, tmem[UR4+0xc0] ;  /* 0x0000c004000479ee */ /* 0x002fe20008a80000 */
[----:B------:R-:W1:Y:S01]  /*8fc0*/  LDTM.16dp32bit_t16_t31.x32 R4, tmem[UR4+0xe0] ;  /* 0x0000e004000479ee */ /* 0x000e620008aa0000 */
[----:B------:R-:W-:Y:S01]  /*8fd0*/  NOP ;  /* 0x0000000000007918 */ /* 0x000fe20000000000 */
[--C-:B------:R-:W-:Y:S01]  /*8fe0*/  HADD2.F32 R50, -RZ, R51.reuse.H0_H0 ;  /* 0x20000033ff327230 */ /* 0x100fe20000004100 */
[----:B------:R-:W-:Y:S01]  /*8ff0*/  R2UR UR5, R113 ;  /* 0x00000000710572ca */ /* 0x000fe200000e0000 */
[----:B------:R-:W-:Y:S01]  /*9000*/  HADD2.F32 R51, -RZ, R51.H1_H1 ;  /* 0x30000033ff337230 */ /* 0x000fe20000004100 */
[----:B------:R-:W-:Y:S01]  /*9010*/  F2FP.F16.E5M2.UNPACK_B R59, R83 ;  /* 0x00000053ff3b723e */ /* 0x000fe200020004ff */
[--C-:B------:R-:W-:Y:S01]  /*9020*/  HADD2.F32 R54, -RZ, R55.reuse.H0_H0 ;  /* 0x20000037ff367230 */ /* 0x100fe20000004100 */
[----:B------:R-:W-:Y:S01]  /*9030*/  F2FP.F16.E5M2.UNPACK_B R63, R84 ;  /* 0x00000054ff3f723e */ /* 0x000fe200020004ff */
[----:B------:R-:W-:Y:S01]  /*9040*/  HADD2.F32 R55, -RZ, R55.H1_H1 ;  /* 0x30000037ff377230 */ /* 0x000fe20000004100 */
[----:B------:R-:W-:Y:S01]  /*9050*/  F2FP.F16.E5M2.UNPACK_B R67, R85 ;  /* 0x00000055ff43723e */ /* 0x000fe200020004ff */
[--C-:B------:R-:W-:Y:S01]  /*9060*/  HADD2.F32 R58, -RZ, R59.reuse.H0_H0 ;  /* 0x2000003bff3a7230 */ /* 0x100fe20000004100 */
[----:B------:R-:W-:Y:S01]  /*9070*/  F2FP.F16.E5M2.UNPACK_B R71, R86 ;  /* 0x00000056ff47723e */ /* 0x000fe200020004ff */
[----:B------:R-:W-:Y:S01]  /*9080*/  HADD2.F32 R59, -RZ, R59.H1_H1 ;  /* 0x3000003bff3b7230 */ /* 0x000fe20000004100 */
[----:B------:R-:W-:Y:S01]  /*9090*/  F2FP.F16.E5M2.UNPACK_B R74, R87 ;  /* 0x00000057ff4a723e */ /* 0x000fe200020004ff */
[--C-:B------:R-:W-:Y:S01]  /*90a0*/  HADD2.F32 R62, -RZ, R63.reuse.H0_H0 ;  /* 0x2000003fff3e7230 */ /* 0x100fe20000004100 */
[----:B------:R-:W-:Y:S01]  /*90b0*/  F2FP.F16.E5M2.UNPACK_B R83, R83.H1 ;  /* 0x00000053ff53723e */ /* 0x000fe200030004ff */
[----:B------:R-:W-:Y:S01]  /*90c0*/  UIADD3 UR5, UPT, UPT, UR5, 0x1d0, URZ ;  /* 0x000001d005057890 */ /* 0x000fe2000fffe0ff */
[----:B------:R-:W-:Y:S01]  /*90d0*/  HADD2.F32 R63, -RZ, R63.H1_H1 ;  /* 0x3000003fff3f7230 */ /* 0x000fe20000004100 */
[----:B------:R-:W-:Y:S01]  /*90e0*/  F2FP.F16.E5M2.UNPACK_B R84, R84.H1 ;  /* 0x00000054ff54723e */ /* 0x000fe200030004ff */
[--C-:B------:R-:W-:Y:S01]  /*90f0*/  HADD2.F32 R66, -RZ, R67.reuse.H0_H0 ;  /* 0x20000043ff427230 */ /* 0x100fe20000004100 */
[----:B------:R-:W-:Y:S01]  /*9100*/  UPRMT UR5, UR37, 0x654, UR5 ;  /* 0x0000065425057896 */ /* 0x000fe20008000005 */
[----:B------:R-:W-:Y:S01]  /*9110*/  HADD2.F32 R67, -RZ, R67.H1_H1 ;  /* 0x30000043ff437230 */ /* 0x000fe20000004100 */
[----:B------:R-:W-:Y:S01]  /*9120*/  F2FP.F16.E5M2.UNPACK_B R85, R85.H1 ;  /* 0x00000055ff55723e */ /* 0x000fe200030004ff */
[--C-:B------:R-:W-:Y:S02]  /*9130*/  HADD2.F32 R70, -RZ, R71.reuse.H0_H0 ;  /* 0x20000047ff467230 */ /* 0x100fe40000004100 */
[C---:B-1----:R-:W-:Y:S01]  /*9140*/  FMUL R4, R47.reuse, R4 ;  /* 0x000000042f047220 */ /* 0x042fe20000400000 */
[C---:B------:R-:W-:Y:S01]  /*9150*/  FMUL R5, R47.reuse, R5 ;  /* 0x000000052f057220 */ /* 0x040fe20000400000 */
[C---:B------:R-:W-:Y:S01]  /*9160*/  FMUL R8, R47.reuse, R8 ;  /* 0x000000082f087220 */ /* 0x040fe20000400000 */
[----:B------:R-:W-:Y:S01]  /*9170*/  FMUL R9, R47, R9 ;  /* 0x000000092f097220 */ /* 0x000fe20000400000 */
[C---:B------:R-:W-:Y:S01]  /*9180*/  FFMA R4, R49.reuse, R0, R4 ;  /* 0x0000000031047223 */ /* 0x040fe20000000004 */
[----:B------:R-:W-:Y:S01]  /*9190*/  SYNCS.ARRIVE.TRANS64.RED.A1T0 RZ, [UR5], RZ ;  /* 0x000000ffffff79a7 */ /* 0x000fe20008100405 */
        /* <DEDUP_REMOVED lines=8> */
[----:B------:R-:W-:Y:S02]  /*9220*/  HADD2.F32 R71, -RZ, R71.H1_H1 ;  /* 0x30000047ff477230 */ /* 0x000fe40000004100 */
[C---:B------:R-:W-:Y:S01]  /*9230*/  FMUL R25, R47.reuse, R30 ;  /* 0x0000001e2f197220 */ /* 0x040fe20000400000 */
[C---:B------:R-:W-:Y:S01]  /*9240*/  FMUL R30, R47.reuse, R35 ;  /* 0x000000232f1e7220 */ /* 0x040fe20000400000 */
[----:B------:R-:W-:Y:S02]  /*9250*/  HADD2.F32 R48, -RZ, R80.H1_H1 ;  /* 0x30000050ff307230 */ /* 0x000fe40000004100 */
[C---:B------:R-:W-:Y:S01]  /*9260*/  FMUL R6, R47.reuse, R6 ;  /* 0x000000062f067220 */ /* 0x040fe20000400000 */
[C---:B------:R-:W-:Y:S01]  /*9270*/  FMUL R7, R47.reuse, R7 ;  /* 0x000000072f077220 */ /* 0x040fe20000400000 */
[--C-:B------:R-:W-:Y:S02]  /*9280*/  HADD2.F32 R52, -RZ, R81.reuse.H0_H0 ;  /* 0x20000051ff347230 */ /* 0x100fe40000004100 */
[----:B------:R-:W-:Y:S01]  /*9290*/  FMUL R10, R47, R10 ;  /* 0x0000000a2f0a7220 */ /* 0x000fe20000400000 */
[C---:B------:R-:W-:Y:S01]  /*92a0*/  FFMA R6, R49.reuse, R3, R6 ;  /* 0x0000000331067223 */ /* 0x040fe20000000006 */
[----:B------:R-:W-:Y:S02]  /*92b0*/  HADD2.F32 R53, -RZ, R81.H1_H1 ;  /* 0x30000051ff357230 */ /* 0x000fe40000004100 */
[C---:B------:R-:W-:Y:S01]  /*92c0*/  FFMA R7, R49.reuse, R48, R7 ;  /* 0x0000003031077223 */ /* 0x040fe20000000007 */
[C---:B------:R-:W-:Y:S01]  /*92d0*/  FFMA R8, R49.reuse, R50, R8 ;  /* 0x0000003231087223 */ /* 0x040fe20000000008 */
[C---:B------:R-:W-:Y:S01]  /*92e0*/  FFMA R9, R49.reuse, R51, R9 ;  /* 0x0000003331097223 */ /* 0x040fe20000000009 */
[----:B------:R-:W-:Y:S01]  /*92f0*/  FFMA R10, R49, R52, R10 ;  /* 0x00000034310a7223 */ /* 0x000fe2000000000a */
[--C-:B------:R-:W-:Y:S01]  /*9300*/  HADD2.F32 R48, -RZ, R74.reuse.H0_H0 ;  /* 0x2000004aff307230 */ /* 0x100fe20000004100 */
[----:B------:R-:W-:Y:S01]  /*9310*/  F2FP.SATFINITE.E5M2.F32.PACK_AB_MERGE_C R77, R7, R6, RZ ;  /* 0x00000006074d723e */ /* 0x000fe200048060ff */
[C---:B------:R-:W-:Y:S01]  /*9320*/  FMUL R7, R47.reuse, R24 ;  /* 0x000000182f077220 */ /* 0x040fe20000400000 */
[C---:B------:R-:W-:Y:S01]  /*9330*/  FMUL R24, R47.reuse, R29 ;  /* 0x0000001d2f187220 */ /* 0x040fe20000400000 */
[C---:B------:R-:W-:Y:S01]  /*9340*/  FMUL R29, R47.reuse, R34 ;  /* 0x000000222f1d7220 */ /* 0x040fe20000400000 */
[----:B------:R-:W-:Y:S02]  /*9350*/  HADD2.F32 R74, -RZ, R74.H1_H1 ;  /* 0x3000004aff4a7230 */ /* 0x000fe40000004100 */
[C---:B------:R-:W-:Y:S01]  /*9360*/  FMUL R11, R47.reuse, R11 ;  /* 0x0000000b2f0b7220 */ /* 0x040fe20000400000 */
[--C-:B------:R-:W-:Y:S02]  /*9370*/  HADD2.F32 R56, -RZ, R82.reuse.H0_H0 ;  /* 0x20000052ff387230 */ /* 0x100fe40000004100 */
[----:B------:R-:W-:Y:S01]  /*9380*/  FMUL R14, R47, R14 ;  /* 0x0000000e2f0e7220 */ /* 0x000fe20000400000 */
[----:B------:R-:W-:Y:S02]  /*9390*/  HADD2.F32 R57, -RZ, R82.H1_H1 ;  /* 0x30000052ff397230 */ /* 0x000fe40000004100 */
[C---:B------:R-:W-:Y:S01]  /*93a0*/  FFMA R11, R49.reuse, R53, R11 ;  /* 0x00000035310b7223 */ /* 0x040fe2000000000b */
[----:B------:R-:W-:Y:S01]  /*93b0*/  F2FP.F16.E5M2.UNPACK_B R86, R86.H1 ;  /* 0x00000056ff56723e */ /* 0x000fe200030004ff */
[C---:B------:R-:W-:Y:S01]  /*93c0*/  FFMA R12, R49.reuse, R54, R12 ;  /* 0x00000036310c7223 */ /* 0x040fe2000000000c */
[C---:B------:R-:W-:Y:S01]  /*93d0*/  FFMA R13, R49.reuse, R55, R13 ;  /* 0x00000037310d7223 */ /* 0x040fe2000000000d */
[----:B------:R-:W-:Y:S01]  /*93e0*/  F2FP.F16.E5M2.UNPACK_B R87, R87.H1 ;  /* 0x00000057ff57723e */ /* 0x000fe200030004ff */
[----:B------:R-:W-:Y:S01]  /*93f0*/  FFMA R14, R49, R56, R14 ;  /* 0x00000038310e7223 */ /* 0x000fe2000000000e */
[----:B------:R-:W-:Y:S01]  /*9400*/  F2FP.SATFINITE.E5M2.F32.PACK_AB_MERGE_C R10, R11, R10, RZ ;  /* 0x0000000a0b0a723e */ /* 0x000fe200048060ff */
[C---:B------:R-:W-:Y:S01]  /*9410*/  FMUL R15, R47.reuse, R15 ;  /* 0x0000000f2f0f7220 */ /* 0x040fe20000400000 */
[--C-:B------:R-:W-:Y:S02]  /*9420*/  HADD2.F32 R60, -RZ, R83.reuse.H0_H0 ;  /* 0x20000053ff3c7230 */ /* 0x100fe40000004100 */
[----:B------:R-:W-:Y:S01]  /*9430*/  FMUL R18, R47, R18 ;  /* 0x000000122f127220 */ /* 0x000fe20000400000 */
[----:B------:R-:W-:Y:S02]  /*9440*/  HADD2.F32 R61, -RZ, R83.H1_H1 ;  /* 0x30000053ff3d7230 */ /* 0x000fe40000004100 */
[----:B------:R-:W-:Y:S01]  /*9450*/  FFMA R15, R49, R57, R15 ;  /* 0x00000039310f7223 */ /* 0x000fe2000000000f */
[----:B------:R-:W-:Y:S01]  /*9460*/  IADD3 R45, PT, PT, R45, 0x1, RZ ;  /* 0x000000012d2d7810 */ /* 0x000fe20007ffe0ff */
[C---:B------:R-:W-:Y:S01]  /*9470*/  FFMA R16, R49.reuse, R58, R16 ;  /* 0x0000003a31107223 */ /* 0x040fe20000000010 */
        /* <DEDUP_REMOVED lines=8> */
[C---:B------:R-:W-:Y:S01]  /*9500*/  FFMA R0, R49.reuse, R62, R0 ;  /* 0x0000003e31007223 */ /* 0x040fe20000000000 */
[C---:B------:R-:W-:Y:S01]  /*9510*/  FFMA R2, R49.reuse, R63, R2 ;  /* 0x0000003f31027223 */ /* 0x040fe20000000002 */
[--C-:B------:R-:W-:Y:S02]  /*9520*/  HADD2.F32 R68, -RZ, R85.reuse.H0_H0 ;  /* 0x20000055ff447230 */ /* 0x100fe40000004100 */
[----:B------:R-:W-:Y:S01]  /*9530*/  FFMA R3, R49, R64, R3 ;  /* 0x0000004031037223 */ /* 0x000fe20000000003 */
[----:B------:R-:W-:Y:S02]  /*9540*/  HADD2.F32 R69, -RZ, R85.H1_H1 ;  /* 0x30000055ff457230 */ /* 0x000fe40000004100 */
[C---:B------:R-:W-:Y:S01]  /*9550*/  FMUL R21, R47.reuse, R26 ;  /* 0x0000001a2f157220 */ /* 0x040fe20000400000 */
[----:B------:R-:W-:Y:S01]  /*9560*/  FMUL R22, R47, R27 ;  /* 0x0000001b2f167220 */ /* 0x000fe20000400000 */
[C---:B------:R-:W-:Y:S01]  /*9570*/  FFMA R6, R49.reuse, R65, R6 ;  /* 0x0000004131067223 */ /* 0x040fe20000000006 */
[----:B------:R-:W-:Y:S01]  /*9580*/  FFMA R7, R49, R66, R7 ;  /* 0x0000004231077223 */ /* 0x000fe20000000007 */
[----:B------:R-:W-:Y:S01]  /*9590*/  FMUL R23, R47, R28 ;  /* 0x0000001c2f177220 */ /* 0x000fe20000400000 */
[C---:B------:R-:W-:Y:S01]  /*95a0*/  FFMA R20, R49.reuse, R67, R20 ;  /* 0x0000004331147223 */ /* 0x040fe20000000014 */
[--C-:B------:R-:W-:Y:S02]  /*95b0*/  HADD2.F32 R72, -RZ, R86.reuse.H0_H0 ;  /* 0x20000056ff487230 */ /* 0x100fe40000004100 */
[C---:B------:R-:W-:Y:S01]  /*95c0*/  FFMA R21, R49.reuse, R68, R21 ;  /* 0x0000004431157223 */ /* 0x040fe20000000015 */
[----:B------:R-:W-:Y:S02]  /*95d0*/  HADD2.F32 R73, -RZ, R86.H1_H1 ;  /* 0x30000056ff497230 */ /* 0x000fe40000004100 */
[----:B------:R-:W-:Y:S01]  /*95e0*/  FFMA R22, R49, R69, R22 ;  /* 0x0000004531167223 */ /* 0x000fe20000000016 */
[C---:B------:R-:W-:Y:S01]  /*95f0*/  FMUL R26, R47.reuse, R31 ;  /* 0x0000001f2f1a7220 */ /* 0x040fe20000400000 */
[----:B------:R-:W-:Y:S01]  /*9600*/  FMUL R27, R47, R32 ;  /* 0x000000202f1b7220 */ /* 0x000fe20000400000 */
[----:B------:R-:W-:Y:S01]  /*9610*/  FFMA R23, R49, R70, R23 ;  /* 0x0000004631177223 */ /* 0x000fe20000000017 */
[----:B------:R-:W-:Y:S01]  /*9620*/  FMUL R28, R47, R33 ;  /* 0x000000212f1c7220 */ /* 0x000fe20000400000 */
[C---:B------:R-:W-:Y:S01]  /*9630*/  FFMA R24, R49.reuse, R71, R24 ;  /* 0x0000004731187223 */ /* 0x040fe20000000018 */
[--C-:B------:R-:W-:Y:S02]  /*9640*/  HADD2.F32 R75, -RZ, R87.reuse.H0_H0 ;  /* 0x20000057ff4b7230 */ /* 0x100fe40000004100 */
[C---:B------:R-:W-:Y:S01]  /*9650*/  FFMA R25, R49.reuse, R72, R25 ;  /* 0x0000004831197223 */ /* 0x040fe20000000019 */
[----:B------:R-:W-:Y:S02]  /*9660*/  HADD2.F32 R76, -RZ, R87.H1_H1 ;  /* 0x30000057ff4c7230 */ /* 0x000fe40000004100 */
[----:B------:R-:W-:Y:S01]  /*9670*/  FFMA R26, R49, R73, R26 ;  /* 0x00000049311a7223 */ /* 0x000fe2000000001a */
[----:B------:R-:W-:Y:S01]  /*9680*/  F2FP.SATFINITE.E5M2.F32.PACK_AB_MERGE_C R14, R15, R14, RZ ;  /* 0x0000000e0f0e723e */ /* 0x000fe200048060ff */
[----:B------:R-:W-:Y:S01]  /*9690*/  FFMA R27, R49, R48, R27 ;  /* 0x00000030311b7223 */ /* 0x000fe2000000001b */
[----:B------:R-:W-:Y:S01]  /*96a0*/  F2FP.SATFINITE.E5M2.F32.PACK_AB_MERGE_C R18, R19, R18, RZ ;  /* 0x000000121312723e */ /* 0x000fe200048060ff */
[C---:B------:R-:W-:Y:S01]  /*96b0*/  FFMA R28, R49.reuse, R74, R28 ;  /* 0x0000004a311c7223 */ /* 0x040fe2000000001c */
[C---:B------:R-:W-:Y:S01]  /*96c0*/  FFMA R29, R49.reuse, R75, R29 ;  /* 0x0000004b311d7223 */ /* 0x040fe2000000001d */
[----:B------:R-:W-:Y:S01]  /*96d0*/  FFMA R30, R49, R76, R30 ;  /* 0x0000004c311e7223 */ /* 0x000fe2000000001e */
[----:B------:R-:W-:Y:S02]  /*96e0*/  F2FP.SATFINITE.E5M2.F32.PACK_AB_MERGE_C R32, R5, R4, R77 ;  /* 0x000000040520723e */ /* 0x000fe4000480604d */
[----:B------:R-:W-:Y:S02]  /*96f0*/  F2FP.SATFINITE.E5M2.F32.PACK_AB_MERGE_C R33, R9, R8, R10 ;  /* 0x000000080921723e */ /* 0x000fe4000480600a */
        /* <DEDUP_REMOVED lines=10> */
[----:B------:R-:W-:Y:S05]  /*97a0*/  F2FP.SATFINITE.E5M2.F32.PACK_AB_MERGE_C R7, R28, R27, R29 ;  /* 0x0000001b1c07723e */ /* 0x000fea000480601d */
        /* <DEDUP_REMOVED lines=18> */
.L_x_140:
[----:B------:R-:W-:Y:S05]  /*98d0*/  BSYNC.RECONVERGENT B0 ;  /* 0x0000000000007941 */ /* 0x000fea0003800200 */
.L_x_139:
[----:B------:R-:W-:Y:S01]  /*98e0*/  BAR.SYNC.DEFER_BLOCKING 0x1, 0x80 ;  /* 0x0042000000007b1d */ /* 0x000fe20000010000 */
[----:B------:R-:W-:Y:S01]  /*98f0*/  ISETP.NE.AND P2, PT, R111, RZ, PT ;  /* 0x000000ff6f00720c */ /* 0x000fe20003f45270 */
[----:B------:R-:W-:Y:S01]  /*9900*/  IMAD.IADD R14, R43, 0x1, R94 ;  /* 0x000000012b0e7824 */ /* 0x000fe200078e025e */
[----:B------:R-:W-:Y:S01]  /*9910*/  ISETP.NE.AND P0, PT, R112, 0x2, PT ;  /* 0x000000027000780c */ /* 0x000fe20003f05270 */
[----:B------:R-:W-:Y:S01]  /*9920*/  IMAD.IADD R15, R44, 0x1, R95 ;  /* 0x000000012c0f7824 */ /* 0x000fe200078e025f */
[----:B------:R-:W-:Y:S02]  /*9930*/  ISETP.NE.AND P1, PT, R45, 0x4, PT ;  /* 0x000000042d00780c */ /* 0x000fe40003f25270 */
[----:B------:R-:W-:Y:S02]  /*9940*/  SEL R2, RZ, 0x1, P0 ;  /* 0x00000001ff027807 */ /* 0x000fe40000000000 */
[----:B------:R-:W-:Y:S02]  /*9950*/  SEL R0, RZ, 0x1, P1 ;  /* 0x00000001ff007807 */ /* 0x000fe40000800000 */
[----:B------:R-:W-:Y:S02]  /*9960*/  LOP3.LUT R106, R106, R2, RZ, 0x3c, !PT ;  /* 0x000000026a6a7212 */ /* 0x000fe400078e3cff */
[----:B------:R-:W-:Y:S02]  /*9970*/  LOP3.LUT R107, R107, R0, RZ, 0x3c, !PT ;  /* 0x000000006b6b7212 */ /* 0x000fe400078e3cff */
[----:B------:R-:W-:Y:S02]  /*9980*/  @P2 R2UR UR36, R103 ;  /* 0x00000000672422ca */ /* 0x000fe400000e0000 */
[----:B------:R-:W-:Y:S02]  /*9990*/  SEL R112, R112, RZ, P0 ;  /* 0x000000ff70707207 */ /* 0x000fe40000000000 */
[----:B------:R-:W-:Y:S01]  /*99a0*/  SEL R45, R45, RZ, P1 ;  /* 0x000000ff2d2d7207 */ /* 0x000fe20000800000 */
[----:B------:R-:W-:Y:S10]  /*99b0*/  @P2 BRA `(.L_x_141) ;  /* 0xffffffbc00382947 */ /* 0x000ff4000383ffff */
[----:B------:R-:W-:Y:S05]  /*99c0*/  EXIT ;  /* 0x000000000000794d */ /* 0x000fea0003800000 */
.L_x_20:
[----:B--2---:R2:W1:Y:S02]  /*99d0*/  SYNCS.PHASECHK.TRANS64.TRYWAIT P0, [R2+URZ+0x200], R3 ;  /* 0x00020003020075a7 */ /* 0x00446400080011ff */
[----:B-1----:R-:W-:Y:S05]  /*99e0*/  @!P0 NANOSLEEP.SYNCS 0x989680 ;  /* 0x009896800000895d */ /* 0x002fea0003900000 */
[----:B------:R-:W1:Y:S02]  /*99f0*/  @!P0 SYNCS.PHASECHK.TRANS64 P0, [R2+URZ+0x200], R3 ;  /* 0x00020003020085a7 */ /* 0x000e6400080010ff */
[----:B-1----:R-:W-:Y:S05]  /*9a00*/  @!P0 BRA `(.L_x_20) ;  /* 0xfffffffc00f08947 */ /* 0x002fea000383ffff */
[----:B------:R-:W-:Y:S05]  /*9a10*/  BRA `(.L_x_142) ;  /* 0xffffff7c007c7947 */ /* 0x000fea000383ffff */
.L_x_23:
[----:B-1----:R-:W-:-:S07]  /*9a20*/  MOV R2, UR33 ;  /* 0x0000002100027c02 */ /* 0x002fce0008000f00 */
.L_x_143:
[----:B-1----:R1:W2:Y:S02]  /*9a30*/  SYNCS.PHASECHK.TRANS64.TRYWAIT P0, [R2+URZ+0xa0], R4 ;  /* 0x0000a004020075a7 */ /* 0x0022a400080011ff */
[----:B--2---:R-:W-:Y:S05]  /*9a40*/  @!P0 NANOSLEEP.SYNCS 0x989680 ;  /* 0x009896800000895d */ /* 0x004fea0003900000 */
[----:B------:R-:W2:Y:S02]  /*9a50*/  @!P0 SYNCS.PHASECHK.TRANS64 P0, [R2+URZ+0xa0], R4 ;  /* 0x0000a004020085a7 */ /* 0x000ea400080010ff */
[----:B--2---:R-:W-:Y:S05]  /*9a60*/  @!P0 BRA `(.L_x_143) ;  /* 0xfffffffc00f08947 */ /* 0x004fea000383ffff */
[----:B------:R-:W-:Y:S05]  /*9a70*/  BRA `(.L_x_22) ;  /* 0xffffff7c00cc7947 */ /* 0x000fea000383ffff */
.L_x_29:
[----:B-1----:R-:W-:-:S07]  /*9a80*/  MOV R2, UR17 ;  /* 0x0000001100027c02 */ /* 0x002fce0008000f00 */
.L_x_144:
[----:B-1----:R1:W2:Y:S02]  /*9a90*/  SYNCS.PHASECHK.TRANS64.TRYWAIT P0, [R2+URZ+0xa0], R4 ;  /* 0x0000a004020075a7 */ /* 0x0022a400080011ff */
[----:B--2---:R-:W-:Y:S05]  /*9aa0*/  @!P0 NANOSLEEP.SYNCS 0x989680 ;  /* 0x009896800000895d */ /* 0x004fea0003900000 */
[----:B------:R-:W2:Y:S02]  /*9ab0*/  @!P0 SYNCS.PHASECHK.TRANS64 P0, [R2+URZ+0xa0], R4 ;  /* 0x0000a004020085a7 */ /* 0x000ea400080010ff */
[----:B--2---:R-:W-:Y:S05]  /*9ac0*/  @!P0 BRA `(.L_x_144) ;  /* 0xfffffffc00f08947 */ /* 0x004fea000383ffff */
[----:B------:R-:W-:Y:S05]  /*9ad0*/  BRA `(.L_x_28) ;  /* 0xffffff8000747947 */ /* 0x000fea000383ffff */
.L_x_33:
[----:B-1----:R1:W2:Y:S02]  /*9ae0*/  SYNCS.PHASECHK.TRANS64.TRYWAIT P0, [R2+URZ+0x190], R3 ;  /* 0x00019003020075a7 */ /* 0x0022a400080011ff */
[----:B--2---:R-:W-:Y:S05]  /*9af0*/  @!P0 NANOSLEEP.SYNCS 0x989680 ;  /* 0x009896800000895d */ /* 0x004fea0003900000 */
[----:B------:R-:W2:Y:S02]  /*9b00*/  @!P0 SYNCS.PHASECHK.TRANS64 P0, [R2+URZ+0x190], R3 ;  /* 0x00019003020085a7 */ /* 0x000ea400080010ff */
[----:B--2---:R-:W-:Y:S05]  /*9b10*/  @!P0 BRA `(.L_x_33) ;  /* 0xfffffffc00f08947 */ /* 0x004fea000383ffff */
[----:B------:R-:W-:Y:S05]  /*9b20*/  BRA `(.L_x_145) ;  /* 0xffffff8400047947 */ /* 0x000fea000383ffff */
.L_x_37:
[----:B----4-:R-:W-:-:S07]  /*9b30*/  MOV R0, UR5 ;  /* 0x0000000500007c02 */ /* 0x010fce0008000f00 */
.L_x_146:
[----:B-1----:R1:W2:Y:S02]  /*9b40*/  SYNCS.PHASECHK.TRANS64.TRYWAIT P0, [R0+URZ], R2 ;  /* 0x00000002000075a7 */ /* 0x0022a400080011ff */
[----:B--2---:R-:W-:Y:S05]  /*9b50*/  @!P0 NANOSLEEP.SYNCS 0x989680 ;  /* 0x009896800000895d */ /* 0x004fea0003900000 */
[----:B------:R-:W2:Y:S02]  /*9b60*/  @!P0 SYNCS.PHASECHK.TRANS64 P0, [R0+URZ], R2 ;  /* 0x00000002000085a7 */ /* 0x000ea400080010ff */
[----:B--2---:R-:W-:Y:S05]  /*9b70*/  @!P0 BRA `(.L_x_146) ;  /* 0xfffffffc00f08947 */ /* 0x004fea000383ffff */
[----:B------:R-:W-:Y:S05]  /*9b80*/  BRA `(.L_x_147) ;  /* 0xffffff8800747947 */ /* 0x000fea000383ffff */
.L_x_38:
[----:B----4-:R-:W-:-:S07]  /*9b90*/  MOV R0, UR5 ;  /* 0x0000000500007c02 */ /* 0x010fce0008000f00 */
.L_x_148:
[----:B-1----:R1:W2:Y:S02]  /*9ba0*/  SYNCS.PHASECHK.TRANS64.TRYWAIT P0, [R0+URZ], R3 ;  /* 0x00000003000075a7 */ /* 0x0022a400080011ff */
[----:B--2---:R-:W-:Y:S05]  /*9bb0*/  @!P0 NANOSLEEP.SYNCS 0x989680 ;  /* 0x009896800000895d */ /* 0x004fea0003900000 */
[----:B------:R-:W2:Y:S02]  /*9bc0*/  @!P0 SYNCS.PHASECHK.TRANS64 P0, [R0+URZ], R3 ;  /* 0x00000003000085a7 */ /* 0x000ea400080010ff */
[----:B--2---:R-:W-:Y:S05]  /*9bd0*/  @!P0 BRA `(.L_x_148) ;  /* 0xfffffffc00f08947 */ /* 0x004fea000383ffff */
[----:B------:R-:W-:Y:S05]  /*9be0*/  BRA `(.L_x_149) ;  /* 0xffffff8800807947 */ /* 0x000fea000383ffff */
.L_x_39:
[----:B----4-:R-:W-:-:S07]  /*9bf0*/  MOV R0, UR5 ;  /* 0x0000000500007c02 */ /* 0x010fce0008000f00 */
.L_x_150:
[----:B-1----:R1:W2:Y:S02]  /*9c00*/  SYNCS.PHASECHK.TRANS64.TRYWAIT P0, [R0+URZ], R3 ;  /* 0x00000003000075a7 */ /* 0x0022a400080011ff */
[----:B--2---:R-:W-:Y:S05]  /*9c10*/  @!P0 NANOSLEEP.SYNCS 0x989680 ;  /* 0x009896800000895d */ /* 0x004fea0003900000 */
[----:B------:R-:W2:Y:S02]  /*9c20*/  @!P0 SYNCS.PHASECHK.TRANS64 P0, [R0+URZ], R3 ;  /* 0x00000003000085a7 */ /* 0x000ea400080010ff */
[----:B--2---:R-:W-:Y:S05]  /*9c30*/  @!P0 BRA `(.L_x_150) ;  /* 0xfffffffc00f08947 */ /* 0x004fea000383ffff */
[----:B------:R-:W-:Y:S05]  /*9c40*/  BRA `(.L_x_151) ;  /* 0xffffff88008c7947 */ /* 0x000fea000383ffff */
.L_x_40:
[----:B----4-:R-:W-:-:S07]  /*9c50*/  MOV R0, UR5 ;  /* 0x0000000500007c02 */ /* 0x010fce0008000f00 */
.L_x_152:
[----:B-1----:R1:W2:Y:S02]  /*9c60*/  SYNCS.PHASECHK.TRANS64.TRYWAIT P0, [R0+URZ], R3 ;  /* 0x00000003000075a7 */ /* 0x0022a400080011ff */
[----:B--2---:R-:W-:Y:S05]  /*9c70*/  @!P0 NANOSLEEP.SYNCS 0x989680 ;  /* 0x009896800000895d */ /* 0x004fea0003900000 */
[----:B------:R-:W2:Y:S02]  /*9c80*/  @!P0 SYNCS.PHASECHK.TRANS64 P0, [R0+URZ], R3 ;  /* 0x00000003000085a7 */ /* 0x000ea400080010ff */
[----:B--2---:R-:W-:Y:S05]  /*9c90*/  @!P0 BRA `(.L_x_152) ;  /* 0xfffffffc00f08947 */ /* 0x004fea000383ffff */
[----:B------:R-:W-:Y:S05]  /*9ca0*/  BRA `(.L_x_153) ;  /* 0xffffff8800987947 */ /* 0x000fea000383ffff */
.L_x_41:
[----:B----4-:R-:W-:-:S07]  /*9cb0*/  MOV R0, UR5 ;  /* 0x0000000500007c02 */ /* 0x010fce0008000f00 */
.L_x_154:
[----:B-1----:R1:W2:Y:S02]  /*9cc0*/  SYNCS.PHASECHK.TRANS64.TRYWAIT P0, [R0+URZ], R3 ;  /* 0x00000003000075a7 */ /* 0x0022a400080011ff */
[----:B--2---:R-:W-:Y:S05]  /*9cd0*/  @!P0 NANOSLEEP.SYNCS 0x989680 ;  /* 0x009896800000895d */ /* 0x004fea0003900000 */
[----:B------:R-:W2:Y:S02]  /*9ce0*/  @!P0 SYNCS.PHASECHK.TRANS64 P0, [R0+URZ], R3 ;  /* 0x00000003000085a7 */ /* 0x000ea400080010ff */
[----:B--2---:R-:W-:Y:S05]  /*9cf0*/  @!P0 BRA `(.L_x_154) ;  /* 0xfffffffc00f08947 */ /* 0x004fea000383ffff */
[----:B------:R-:W-:Y:S05]  /*9d00*/  BRA `(.L_x_155) ;  /* 0xffffff8800a47947 */ /* 0x000fea000383ffff */
.L_x_42:
[----:B----4-:R-:W-:-:S07]  /*9d10*/  MOV R0, UR5 ;  /* 0x0000000500007c02 */ /* 0x010fce0008000f00 */
.L_x_156:
[----:B-1----:R1:W2:Y:S02]  /*9d20*/  SYNCS.PHASECHK.TRANS64.TRYWAIT P0, [R0+URZ], R3 ;  /* 0x00000003000075a7 */ /* 0x0022a400080011ff */
[----:B--2---:R-:W-:Y:S05]  /*9d30*/  @!P0 NANOSLEEP.SYNCS 0x989680 ;  /* 0x009896800000895d */ /* 0x004fea0003900000 */
[----:B------:R-:W2:Y:S02]  /*9d40*/  @!P0 SYNCS.PHASECHK.TRANS64 P0, [R0+URZ], R3 ;  /* 0x00000003000085a7 */ /* 0x000ea400080010ff */
[----:B--2---:R-:W-:Y:S05]  /*9d50*/  @!P0 BRA `(.L_x_156) ;  /* 0xfffffffc00f08947 */ /* 0x004fea000383ffff */
[----:B------:R-:W-:Y:S05]  /*9d60*/  BRA `(.L_x_157) ;  /* 0xffffff8800b07947 */ /* 0x000fea000383ffff */
.L_x_43:
[----:B----4-:R-:W-:-:S07]  /*9d70*/  MOV R0, UR5 ;  /* 0x0000000500007c02 */ /* 0x010fce0008000f00 */
.L_x_158:
[----:B-1----:R1:W2:Y:S02]  /*9d80*/  SYNCS.PHASECHK.TRANS64.TRYWAIT P0, [R0+URZ], R3 ;  /* 0x00000003000075a7 */ /* 0x0022a400080011ff */
[----:B--2---:R-:W-:Y:S05]  /*9d90*/  @!P0 NANOSLEEP.SYNCS 0x989680 ;  /* 0x009896800000895d */ /* 0x004fea0003900000 */
[----:B------:R-:W2:Y:S02]  /*9da0*/  @!P0 SYNCS.PHASECHK.TRANS64 P0, [R0+URZ], R3 ;  /* 0x00000003000085a7 */ /* 0x000ea400080010ff */
[----:B--2---:R-:W-:Y:S05]  /*9db0*/  @!P0 BRA `(.L_x_158) ;  /* 0xfffffffc00f08947 */ /* 0x004fea000383ffff */
[----:B------:R-:W-:Y:S05]  /*9dc0*/  BRA `(.L_x_159) ;  /* 0xffffff8800bc7947 */ /* 0x000fea000383ffff */
.L_x_44:
[----:B----4-:R-:W-:-:S07]  /*9dd0*/  MOV R0, UR5 ;  /* 0x0000000500007c02 */ /* 0x010fce0008000f00 */
.L_x_160:
[----:B-1----:R1:W2:Y:S02]  /*9de0*/  SYNCS.PHASECHK.TRANS64.TRYWAIT P0, [R0+URZ], R3 ;  /* 0x00000003000075a7 */ /* 0x0022a400080011ff */
[----:B--2---:R-:W-:Y:S05]  /*9df0*/  @!P0 NANOSLEEP.SYNCS 0x989680 ;  /* 0x009896800000895d */ /* 0x004fea0003900000 */
[----:B------:R-:W2:Y:S02]  /*9e00*/  @!P0 SYNCS.PHASECHK.TRANS64 P0, [R0+URZ], R3 ;  /* 0x00000003000085a7 */ /* 0x000ea400080010ff */
[----:B--2---:R-:W-:Y:S05]  /*9e10*/  @!P0 BRA `(.L_x_160) ;  /* 0xfffffffc00f08947 */ /* 0x004fea000383ffff */
[----:B------:R-:W-:Y:S05]  /*9e20*/  BRA `(.L_x_161) ;  /* 0xffffff8800c87947 */ /* 0x000fea000383ffff */
.L_x_45:
[----:B----4-:R-:W-:-:S07]  /*9e30*/  MOV R0, UR5 ;  /* 0x0000000500007c02 */ /* 0x010fce0008000f00 */
.L_x_162:
[----:B-1----:R1:W2:Y:S02]  /*9e40*/  SYNCS.PHASECHK.TRANS64.TRYWAIT P0, [R0+URZ], R3 ;  /* 0x00000003000075a7 */ /* 0x0022a400080011ff */
[----:B--2---:R-:W-:Y:S05]  /*9e50*/  @!P0 NANOSLEEP.SYNCS 0x989680 ;  /* 0x009896800000895d */ /* 0x004fea0003900000 */
[----:B------:R-:W2:Y:S02]  /*9e60*/  @!P0 SYNCS.PHASECHK.TRANS64 P0, [R0+URZ], R3 ;  /* 0x00000003000085a7 */ /* 0x000ea400080010ff */
[----:B--2---:R-:W-:Y:S05]  /*9e70*/  @!P0 BRA `(.L_x_162) ;  /* 0xfffffffc00f08947 */ /* 0x004fea000383ffff */
[----:B------:R-:W-:Y:S05]  /*9e80*/  BRA `(.L_x_163) ;  /* 0xffffff8800d47947 */ /* 0x000fea000383ffff */
.L_x_46:
[----:B----4-:R-:W-:-:S07]  /*9e90*/  MOV R0, UR5 ;  /* 0x0000000500007c02 */ /* 0x010fce0008000f00 */
.L_x_164:
[----:B-1----:R1:W2:Y:S02]  /*9ea0*/  SYNCS.PHASECHK.TRANS64.TRYWAIT P0, [R0+URZ], R3 ;  /* 0x00000003000075a7 */ /* 0x0022a400080011ff */
[----:B--2---:R-:W-:Y:S05]  /*9eb0*/  @!P0 NANOSLEEP.SYNCS 0x989680 ;  /* 0x009896800000895d */ /* 0x004fea0003900000 */
[----:B------:R-:W2:Y:S02]  /*9ec0*/  @!P0 SYNCS.PHASECHK.TRANS64 P0, [R0+URZ], R3 ;  /* 0x00000003000085a7 */ /* 0x000ea400080010ff */
[----:B--2---:R-:W-:Y:S05]  /*9ed0*/  @!P0 BRA `(.L_x_164) ;  /* 0xfffffffc00f08947 */ /* 0x004fea000383ffff */
[----:B------:R-:W-:Y:S05]  /*9ee0*/  BRA `(.L_x_165) ;  /* 0xffffff8800e07947 */ /* 0x000fea000383ffff */
.L_x_47:
[----:B----4-:R-:W-:-:S07]  /*9ef0*/  MOV R0, UR5 ;  /* 0x0000000500007c02 */ /* 0x010fce0008000f00 */
.L_x_166:
[----:B-1----:R1:W2:Y:S02]  /*9f00*/  SYNCS.PHASECHK.TRANS64.TRYWAIT P0, [R0+URZ], R3 ;  /* 0x00000003000075a7 */ /* 0x0022a400080011ff */
[----:B--2---:R-:W-:Y:S05]  /*9f10*/  @!P0 NANOSLEEP.SYNCS 0x989680 ;  /* 0x009896800000895d */ /* 0x004fea0003900000 */
[----:B------:R-:W2:Y:S02]  /*9f20*/  @!P0 SYNCS.PHASECHK.TRANS64 P0, [R0+URZ], R3 ;  /* 0x00000003000085a7 */ /* 0x000ea400080010ff */
[----:B--2---:R-:W-:Y:S05]  /*9f30*/  @!P0 BRA `(.L_x_166) ;  /* 0xfffffffc00f08947 */ /* 0x004fea000383ffff */
[----:B------:R-:W-:Y:S05]  /*9f40*/  BRA `(.L_x_167) ;  /* 0xffffff8800ec7947 */ /* 0x000fea000383ffff */
.L_x_48:
[----:B----4-:R-:W-:-:S07]  /*9f50*/  MOV R0, UR5 ;  /* 0x0000000500007c02 */ /* 0x010fce0008000f00 */
.L_x_168:
[----:B-1----:R1:W2:Y:S02]  /*9f60*/  SYNCS.PHASECHK.TRANS64.TRYWAIT P0, [R0+URZ], R3 ;  /* 0x00000003000075a7 */ /* 0x0022a400080011ff */
[----:B--2---:R-:W-:Y:S05]  /*9f70*/  @!P0 NANOSLEEP.SYNCS 0x989680 ;  /* 0x009896800000895d */ /* 0x004fea0003900000 */
[----:B------:R-:W2:Y:S02]  /*9f80*/  @!P0 SYNCS.PHASECHK.TRANS64 P0, [R0+URZ], R3 ;  /* 0x00000003000085a7 */ /* 0x000ea400080010ff */
[----:B--2---:R-:W-:Y:S05]  /*9f90*/  @!P0 BRA `(.L_x_168) ;  /* 0xfffffffc00f08947 */ /* 0x004fea000383ffff */
[----:B------:R-:W-:Y:S05]  /*9fa0*/  BRA `(.L_x_169) ;  /* 0xffffff8800f87947 */ /* 0x000fea000383ffff */
.L_x_49:
[----:B----4-:R-:W-:-:S07]  /*9fb0*/  MOV R0, UR5 ;  /* 0x0000000500007c02 */ /* 0x010fce0008000f00 */
.L_x_170:
[----:B-1----:R1:W2:Y:S02]  /*9fc0*/  SYNCS.PHASECHK.TRANS64.TRYWAIT P0, [R0+URZ], R3 ;  /* 0x00000003000075a7 */ /* 0x0022a400080011ff */
[----:B--2---:R-:W-:Y:S05]  /*9fd0*/  @!P0 NANOSLEEP.SYNCS 0x989680 ;  /* 0x009896800000895d */ /* 0x004fea0003900000 */
[----:B------:R-:W2:Y:S02]  /*9fe0*/  @!P0 SYNCS.PHASECHK.TRANS64 P0, [R0+URZ], R3 ;  /* 0x00000003000085a7 */ /* 0x000ea400080010ff */
[----:B--2---:R-:W-:Y:S05]  /*9ff0*/  @!P0 BRA `(.L_x_170) ;  /* 0xfffffffc00f08947 */ /* 0x004fea000383ffff */
[----:B------:R-:W-:Y:S05]  /*a000*/  BRA `(.L_x_171) ;  /* 0xffffff8c00047947 */ /* 0x000fea000383ffff */
.L_x_50:
[----:B----4-:R-:W-:-:S07]  /*a010*/  MOV R0, UR5 ;  /* 0x0000000500007c02 */ /* 0x010fce0008000f00 */
.L_x_172:
[----:B-1----:R1:W2:Y:S02]  /*a020*/  SYNCS.PHASECHK.TRANS64.TRYWAIT P0, [R0+URZ], R3 ;  /* 0x00000003000075a7 */ /* 0x0022a400080011ff */
[----:B--2---:R-:W-:Y:S05]  /*a030*/  @!P0 NANOSLEEP.SYNCS 0x989680 ;  /* 0x009896800000895d */ /* 0x004fea0003900000 */
[----:B------:R-:W2:Y:S02]  /*a040*/  @!P0 SYNCS.PHASECHK.TRANS64 P0, [R0+URZ], R3 ;  /* 0x00000003000085a7 */ /* 0x000ea400080010ff */
[----:B--2---:R-:W-:Y:S05]  /*a050*/  @!P0 BRA `(.L_x_172) ;  /* 0xfffffffc00f08947 */ /* 0x004fea000383ffff */
[----:B------:R-:W-:Y:S05]  /*a060*/  BRA `(.L_x_173) ;  /* 0xffffff8c00107947 */ /* 0x000fea000383ffff */
.L_x_51:
[----:B----4-:R-:W-:-:S07]  /*a070*/  MOV R0, UR5 ;  /* 0x0000000500007c02 */ /* 0x010fce0008000f00 */
.L_x_174:
[----:B-1----:R1:W2:Y:S02]  /*a080*/  SYNCS.PHASECHK.TRANS64.TRYWAIT P0, [R0+URZ], R3 ;  /* 0x00000003000075a7 */ /* 0x0022a400080011ff */
[----:B--2---:R-:W-:Y:S05]  /*a090*/  @!P0 NANOSLEEP.SYNCS 0x989680 ;  /* 0x009896800000895d */ /* 0x004fea0003900000 */
[----:B------:R-:W2:Y:S02]  /*a0a0*/  @!P0 SYNCS.PHASECHK.TRANS64 P0, [R0+URZ], R3 ;  /* 0x00000003000085a7 */ /* 0x000ea400080010ff */
[----:B--2---:R-:W-:Y:S05]  /*a0b0*/  @!P0 BRA `(.L_x_174) ;  /* 0xfffffffc00f08947 */ /* 0x004fea000383ffff */
[----:B------:R-:W-:Y:S05]  /*a0c0*/  BRA `(.L_x_175) ;  /* 0xffffff8c001c7947 */ /* 0x000fea000383ffff */
.L_x_52:
[----:B----4-:R-:W-:-:S07]  /*a0d0*/  MOV R0, UR5 ;  /* 0x0000000500007c02 */ /* 0x010fce0008000f00 */
.L_x_176:
[----:B-1----:R1:W2:Y:S02]  /*a0e0*/  SYNCS.PHASECHK.TRANS64.TRYWAIT P0, [R0+URZ], R3 ;  /* 0x00000003000075a7 */ /* 0x0022a400080011ff */
[----:B--2---:R-:W-:Y:S05]  /*a0f0*/  @!P0 NANOSLEEP.SYNCS 0x989680 ;  /* 0x009896800000895d */ /* 0x004fea0003900000 */
[----:B------:R-:W2:Y:S02]  /*a100*/  @!P0 SYNCS.PHASECHK.TRANS64 P0, [R0+URZ], R3 ;  /* 0x00000003000085a7 */ /* 0x000ea400080010ff */
[----:B--2---:R-:W-:Y:S05]  /*a110*/  @!P0 BRA `(.L_x_176) ;  /* 0xfffffffc00f08947 */ /* 0x004fea000383ffff */
[----:B------:R-:W-:Y:S05]  /*a120*/  BRA `(.L_x_177) ;  /* 0xffffff8c00287947 */ /* 0x000fea000383ffff */
.L_x_53:
[----:B----4-:R-:W-:-:S07]  /*a130*/  MOV R0, UR5 ;  /* 0x0000000500007c02 */ /* 0x010fce0008000f00 */
.L_x_178:
[----:B-1----:R1:W2:Y:S02]  /*a140*/  SYNCS.PHASECHK.TRANS64.TRYWAIT P0, [R0+URZ], R3 ;  /* 0x00000003000075a7 */ /* 0x0022a400080011ff */
[----:B--2---:R-:W-:Y:S05]  /*a150*/  @!P0 NANOSLEEP.SYNCS 0x989680 ;  /* 0x009896800000895d */ /* 0x004fea0003900000 */
[----:B------:R-:W2:Y:S02]  /*a160*/  @!P0 SYNCS.PHASECHK.TRANS64 P0, [R0+URZ], R3 ;  /* 0x00000003000085a7 */ /* 0x000ea400080010ff */
[----:B--2---:R-:W-:Y:S05]  /*a170*/  @!P0 BRA `(.L_x_178) ;  /* 0xfffffffc00f08947 */ /* 0x004fea000383ffff */
[----:B------:R-:W-:Y:S05]  /*a180*/  BRA `(.L_x_179) ;  /* 0xffffff8c00347947 */ /* 0x000fea000383ffff */
.L_x_54:
[----:B----4-:R-:W-:-:S07]  /*a190*/  MOV R0, UR5 ;  /* 0x0000000500007c02 */ /* 0x010fce0008000f00 */
.L_x_180:
[----:B-1----:R1:W2:Y:S02]  /*a1a0*/  SYNCS.PHASECHK.TRANS64.TRYWAIT P0, [R0+URZ], R3 ;  /* 0x00000003000075a7 */ /* 0x0022a400080011ff */
[----:B--2---:R-:W-:Y:S05]  /*a1b0*/  @!P0 NANOSLEEP.SYNCS 0x989680 ;  /* 0x009896800000895d */ /* 0x004fea0003900000 */
[----:B------:R-:W2:Y:S02]  /*a1c0*/  @!P0 SYNCS.PHASECHK.TRANS64 P0, [R0+URZ], R3 ;  /* 0x00000003000085a7 */ /* 0x000ea400080010ff */
[----:B--2---:R-:W-:Y:S05]  /*a1d0*/  @!P0 BRA `(.L_x_180) ;  /* 0xfffffffc00f08947 */ /* 0x004fea000383ffff */
[----:B------:R-:W-:Y:S05]  /*a1e0*/  BRA `(.L_x_181) ;  /* 0xffffff8c00407947 */ /* 0x000fea000383ffff */
.L_x_55:
[----:B----4-:R-:W-:-:S07]  /*a1f0*/  MOV R0, UR5 ;  /* 0x0000000500007c02 */ /* 0x010fce0008000f00 */
.L_x_182:
[----:B-1----:R1:W2:Y:S02]  /*a200*/  SYNCS.PHASECHK.TRANS64.TRYWAIT P0, [R0+URZ], R3 ;  /* 0x00000003000075a7 */ /* 0x0022a400080011ff */
[----:B--2---:R-:W-:Y:S05]  /*a210*/  @!P0 NANOSLEEP.SYNCS 0x989680 ;  /* 0x009896800000895d */ /* 0x004fea0003900000 */
[----:B------:R-:W2:Y:S02]  /*a220*/  @!P0 SYNCS.PHASECHK.TRANS64 P0, [R0+URZ], R3 ;  /* 0x00000003000085a7 */ /* 0x000ea400080010ff */
[----:B--2---:R-:W-:Y:S05]  /*a230*/  @!P0 BRA `(.L_x_182) ;  /* 0xfffffffc00f08947 */ /* 0x004fea000383ffff */
[----:B------:R-:W-:Y:S05]  /*a240*/  BRA `(.L_x_183) ;  /* 0xffffff8c004c7947 */ /* 0x000fea000383ffff */
.L_x_58:
[----:B-1----:R1:W2:Y:S02]  /*a250*/  SYNCS.PHASECHK.TRANS64.TRYWAIT P0, [R0+URZ+0x1f0], R4 ;  /* 0x0001f004000075a7 */ /* 0x0022a400080011ff */
[----:B--2---:R-:W-:Y:S05]  /*a260*/  @!P0 NANOSLEEP.SYNCS 0x989680 ;  /* 0x009896800000895d */ /* 0x004fea0003900000 */
[----:B------:R-:W2:Y:S02]  /*a270*/  @!P0 SYNCS.PHASECHK.TRANS64 P0, [R0+URZ+0x1f0], R4 ;  /* 0x0001f004000085a7 */ /* 0x000ea400080010ff */
[----:B--2---:R-:W-:Y:S05]  /*a280*/  @!P0 BRA `(.L_x_58) ;  /* 0xfffffffc00f08947 */ /* 0x004fea000383ffff */
[----:B------:R-:W-:Y:S05]  /*a290*/  BRA `(.L_x_184) ;  /* 0xffffff8c00a87947 */ /* 0x000fea000383ffff */
.L_x_59:
[----:B------:R-:W-:-:S07]  /*a2a0*/  MOV R0, UR5 ;  /* 0x0000000500007c02 */ /* 0x000fce0008000f00 */
.L_x_185:
[----:B-1----:R1:W2:Y:S02]  /*a2b0*/  SYNCS.PHASECHK.TRANS64.TRYWAIT P0, [R0+URZ+0x1a0], R5 ;  /* 0x0001a005000075a7 */ /* 0x0022a400080011ff */
[----:B--2---:R-:W-:Y:S05]  /*a2c0*/  @!P0 NANOSLEEP.SYNCS 0x989680 ;  /* 0x009896800000895d */ /* 0x004fea0003900000 */
[----:B------:R-:W2:Y:S02]  /*a2d0*/  @!P0 SYNCS.PHASECHK.TRANS64 P0, [R0+URZ+0x1a0], R5 ;  /* 0x0001a005000085a7 */ /* 0x000ea400080010ff */
[----:B--2---:R-:W-:Y:S05]  /*a2e0*/  @!P0 BRA `(.L_x_185) ;  /* 0xfffffffc00f08947 */ /* 0x004fea000383ffff */
[----:B------:R-:W-:Y:S05]  /*a2f0*/  BRA `(.L_x_186) ;  /* 0xffffff8c00b87947 */ /* 0x000fea000383ffff */
.L_x_60:
[----:B-1----:R1:W2:Y:S02]  /*a300*/  SYNCS.PHASECHK.TRANS64.TRYWAIT P1, [R0+URZ+0x190], R4 ;  /* 0x00019004000075a7 */ /* 0x0022a400080211ff */
[----:B--2---:R-:W-:Y:S05]  /*a310*/  @!P1 NANOSLEEP.SYNCS 0x989680 ;  /* 0x009896800000995d */ /* 0x004fea0003900000 */
[----:B------:R-:W2:Y:S02]  /*a320*/  @!P1 SYNCS.PHASECHK.TRANS64 P1, [R0+URZ+0x190], R4 ;  /* 0x00019004000095a7 */ /* 0x000ea400080210ff */
[----:B--2---:R-:W-:Y:S05]  /*a330*/  @!P1 BRA `(.L_x_60) ;  /* 0xfffffffc00f09947 */ /* 0x004fea000383ffff */
[----:B------:R-:W-:Y:S05]  /*a340*/  BRA `(.L_x_187) ;  /* 0xffffff8c00e87947 */ /* 0x000fea000383ffff */
.L_x_63:
[----:B------:R-:W-:-:S07]  /*a350*/  MOV R0, UR5 ;  /* 0x0000000500007c02 */ /* 0x000fce0008000f00 */
.L_x_188:
[----:B-1----:R1:W2:Y:S02]  /*a360*/  SYNCS.PHASECHK.TRANS64.TRYWAIT P0, [R0+URZ+0x1a0], R2 ;  /* 0x0001a002000075a7 */ /* 0x0022a400080011ff */
[----:B--2---:R-:W-:Y:S05]  /*a370*/  @!P0 NANOSLEEP.SYNCS 0x989680 ;  /* 0x009896800000895d */ /* 0x004fea0003900000 */
[----:B------:R-:W2:Y:S02]  /*a380*/  @!P0 SYNCS.PHASECHK.TRANS64 P0, [R0+URZ+0x1a0], R2 ;  /* 0x0001a002000085a7 */ /* 0x000ea400080010ff */
[----:B--2---:R-:W-:Y:S05]  /*a390*/  @!P0 BRA `(.L_x_188) ;  /* 0xfffffffc00f08947 */ /* 0x004fea000383ffff */
[----:B------:R-:W-:Y:S05]  /*a3a0*/  BRA `(.L_x_62) ;  /* 0xffffff90003c7947 */ /* 0x000fea000383ffff */
.L_x_70:
[----:B-1----:R1:W2:Y:S02]  /*a3b0*/  SYNCS.PHASECHK.TRANS64.TRYWAIT P1, [R0+URZ+0x190], R2 ;  /* 0x00019002000075a7 */ /* 0x0022a400080211ff */
[----:B--2---:R-:W-:Y:S05]  /*a3c0*/  @!P1 NANOSLEEP.SYNCS 0x989680 ;  /* 0x009896800000995d */ /* 0x004fea0003900000 */
[----:B------:R-:W2:Y:S02]  /*a3d0*/  @!P1 SYNCS.PHASECHK.TRANS64 P1, [R0+URZ+0x190], R2 ;  /* 0x00019002000095a7 */ /* 0x000ea400080210ff */
[----:B--2---:R-:W-:Y:S05]  /*a3e0*/  @!P1 BRA `(.L_x_70) ;  /* 0xfffffffc00f09947 */ /* 0x004fea000383ffff */
[----:B------:R-:W-:Y:S05]  /*a3f0*/  BRA `(.L_x_189) ;  /* 0xffffff9400947947 */ /* 0x000fea000383ffff */
.L_x_71:
[----:B------:R-:W-:-:S07]  /*a400*/  MOV R2, UR9 ;  /* 0x0000000900027c02 */ /* 0x000fce0008000f00 */
.L_x_190:
[----:B-1----:R1:W2:Y:S02]  /*a410*/  SYNCS.PHASECHK.TRANS64.TRYWAIT P0, [R2+URZ+0x1d0], R0 ;  /* 0x0001d000020075a7 */ /* 0x0022a400080011ff */
[----:B--2---:R-:W-:Y:S05]  /*a420*/  @!P0 NANOSLEEP.SYNCS 0x989680 ;  /* 0x009896800000895d */ /* 0x004fea0003900000 */
[----:B------:R-:W2:Y:S02]  /*a430*/  @!P0 SYNCS.PHASECHK.TRANS64 P0, [R2+URZ+0x1d0], R0 ;  /* 0x0001d000020085a7 */ /* 0x000ea400080010ff */
[----:B--2---:R-:W-:Y:S05]  /*a440*/  @!P0 BRA `(.L_x_190) ;  /* 0xfffffffc00f08947 */ /* 0x004fea000383ffff */
[----:B------:R-:W-:Y:S05]  /*a450*/  BRA `(.L_x_191) ;  /* 0xffffff9400c87947 */ /* 0x000fea000383ffff */
.L_x_74:
[----:B------:R-:W-:Y:S07]  /*a460*/  MOV R0, UR7 ;  /* 0x0000000700007c02 */ /* 0x000fee0008000f00 */
.L_x_192:
[----:B-1----:R1:W2:Y:S02]  /*a470*/  SYNCS.PHASECHK.TRANS64.TRYWAIT P0, [R0+URZ], R2 ;  /* 0x00000002000075a7 */ /* 0x0022a400080011ff */
[----:B--2---:R-:W-:Y:S05]  /*a480*/  @!P0 NANOSLEEP.SYNCS 0x989680 ;  /* 0x009896800000895d */ /* 0x004fea0003900000 */
[----:B------:R-:W2:Y:S02]  /*a490*/  @!P0 SYNCS.PHASECHK.TRANS64 P0, [R0+URZ], R2 ;  /* 0x00000002000085a7 */ /* 0x000ea400080010ff */
[----:B--2---:R-:W-:Y:S05]  /*a4a0*/  @!P0 BRA `(.L_x_192) ;  /* 0xfffffffc00f08947 */ /* 0x004fea000383ffff */
[----:B------:R-:W-:Y:S05]  /*a4b0*/  BRA `(.L_x_73) ;  /* 0xffffff9800007947 */ /* 0x000fea000383ffff */
.L_x_77:
[----:B------:R-:W-:-:S07]  /*a4c0*/  MOV R0, UR5 ;  /* 0x0000000500007c02 */ /* 0x000fce0008000f00 */
.L_x_193:
[----:B--2---:R2:W3:Y:S02]  /*a4d0*/  SYNCS.PHASECHK.TRANS64.TRYWAIT P0, [R0+URZ], R2 ;  /* 0x00000002000075a7 */ /* 0x0044e400080011ff */
[----:B---3--:R-:W-:Y:S05]  /*a4e0*/  @!P0 NANOSLEEP.SYNCS 0x989680 ;  /* 0x009896800000895d */ /* 0x008fea0003900000 */
[----:B------:R-:W3:Y:S02]  /*a4f0*/  @!P0 SYNCS.PHASECHK.TRANS64 P0, [R0+URZ], R2 ;  /* 0x00000002000085a7 */ /* 0x000ee400080010ff */
[----:B---3--:R-:W-:Y:S05]  /*a500*/  @!P0 BRA `(.L_x_193) ;  /* 0xfffffffc00f08947 */ /* 0x008fea000383ffff */
[----:B------:R-:W-:Y:S05]  /*a510*/  BRA `(.L_x_194) ;  /* 0xffffff9800a07947 */ /* 0x000fea000383ffff */
.L_x_78:
[----:B------:R-:W-:-:S07]  /*a520*/  MOV R0, UR5 ;  /* 0x0000000500007c02 */ /* 0x000fce0008000f00 */
.L_x_195:
[----:B--2---:R2:W3:Y:S02]  /*a530*/  SYNCS.PHASECHK.TRANS64.TRYWAIT P0, [R0+URZ], R3 ;  /* 0x00000003000075a7 */ /* 0x0044e400080011ff */
[----:B---3--:R-:W-:Y:S05]  /*a540*/  @!P0 NANOSLEEP.SYNCS 0x989680 ;  /* 0x009896800000895d */ /* 0x008fea0003900000 */
[----:B------:R-:W3:Y:S02]  /*a550*/  @!P0 SYNCS.PHASECHK.TRANS64 P0, [R0+URZ], R3 ;  /* 0x00000003000085a7 */ /* 0x000ee400080010ff */
[----:B---3--:R-:W-:Y:S05]  /*a560*/  @!P0 BRA `(.L_x_195) ;  /* 0xfffffffc00f08947 */ /* 0x008fea000383ffff */
[----:B------:R-:W-:Y:S05]  /*a570*/  BRA `(.L_x_196) ;  /* 0xffffff9800ac7947 */ /* 0x000fea000383ffff */
.L_x_79:
[----:B------:R-:W-:-:S07]  /*a580*/  MOV R0, UR5 ;  /* 0x0000000500007c02 */ /* 0x000fce0008000f00 */
.L_x_197:
[----:B--2---:R2:W3:Y:S02]  /*a590*/  SYNCS.PHASECHK.TRANS64.TRYWAIT P0, [R0+URZ], R3 ;  /* 0x00000003000075a7 */ /* 0x0044e400080011ff */
[----:B---3--:R-:W-:Y:S05]  /*a5a0*/  @!P0 NANOSLEEP.SYNCS 0x989680 ;  /* 0x009896800000895d */ /* 0x008fea0003900000 */
[----:B------:R-:W3:Y:S02]  /*a5b0*/  @!P0 SYNCS.PHASECHK.TRANS64 P0, [R0+URZ], R3 ;  /* 0x00000003000085a7 */ /* 0x000ee400080010ff */
[----:B---3--:R-:W-:Y:S05]  /*a5c0*/  @!P0 BRA `(.L_x_197) ;  /* 0xfffffffc00f08947 */ /* 0x008fea000383ffff */
[----:B------:R-:W-:Y:S05]  /*a5d0*/  BRA `(.L_x_198) ;  /* 0xffffff9800b87947 */ /* 0x000fea000383ffff */
.L_x_80:
[----:B--2---:R-:W-:-:S07]  /*a5e0*/  MOV R0, UR7 ;  /* 0x0000000700007c02 */ /* 0x004fce0008000f00 */
.L_x_199:
[----:B--2---:R2:W3:Y:S02]  /*a5f0*/  SYNCS.PHASECHK.TRANS64.TRYWAIT P0, [R0+URZ], R2 ;  /* 0x00000002000075a7 */ /* 0x0044e400080011ff */
[----:B---3--:R-:W-:Y:S05]  /*a600*/  @!P0 NANOSLEEP.SYNCS 0x989680 ;  /* 0x009896800000895d */ /* 0x008fea0003900000 */
[----:B------:R-:W3:Y:S02]  /*a610*/  @!P0 SYNCS.PHASECHK.TRANS64 P0, [R0+URZ], R2 ;  /* 0x00000002000085a7 */ /* 0x000ee400080010ff */
[----:B---3--:R-:W-:Y:S05]  /*a620*/  @!P0 BRA `(.L_x_199) ;  /* 0xfffffffc00f08947 */ /* 0x008fea000383ffff */
[----:B------:R-:W-:Y:S05]  /*a630*/  BRA `(.L_x_200) ;  /* 0xffffff9800c47947 */ /* 0x000fea000383ffff */
.L_x_85:
[----:B--2---:R2:W3:Y:S02]  /*a640*/  SYNCS.PHASECHK.TRANS64.TRYWAIT P0, [R0+URZ+0x190], R2 ;  /* 0x00019002000075a7 */ /* 0x0044e400080011ff */
[----:B---3--:R-:W-:Y:S05]  /*a650*/  @!P0 NANOSLEEP.SYNCS 0x989680 ;  /* 0x009896800000895d */ /* 0x008fea0003900000 */
[----:B------:R-:W3:Y:S02]  /*a660*/  @!P0 SYNCS.PHASECHK.TRANS64 P0, [R0+URZ+0x190], R2 ;  /* 0x00019002000085a7 */ /* 0x000ee400080010ff */
[----:B---3--:R-:W-:Y:S05]  /*a670*/  @!P0 BRA `(.L_x_85) ;  /* 0xfffffffc00f08947 */ /* 0x008fea000383ffff */
[----:B------:R-:W-:Y:S05]  /*a680*/  BRA `(.L_x_201) ;  /* 0xffffff9c00d07947 */ /* 0x000fea000383ffff */
.L_x_88:
[----:B------:R-:W-:Y:S07]  /*a690*/  MOV R0, UR7 ;  /* 0x0000000700007c02 */ /* 0x000fee0008000f00 */
.L_x_202:
[----:B--2---:R2:W3:Y:S02]  /*a6a0*/  SYNCS.PHASECHK.TRANS64.TRYWAIT P0, [R0+URZ+0x188], R2 ;  /* 0x00018802000075a7 */ /* 0x0044e400080011ff */
[----:B---3--:R-:W-:Y:S05]  /*a6b0*/  @!P0 NANOSLEEP.SYNCS 0x989680 ;  /* 0x009896800000895d */ /* 0x008fea0003900000 */
[----:B------:R-:W3:Y:S02]  /*a6c0*/  @!P0 SYNCS.PHASECHK.TRANS64 P0, [R0+URZ+0x188], R2 ;  /* 0x00018802000085a7 */ /* 0x000ee400080010ff */
[----:B---3--:R-:W-:Y:S05]  /*a6d0*/  @!P0 BRA `(.L_x_202) ;  /* 0xfffffffc00f08947 */ /* 0x008fea000383ffff */
[----:B------:R-:W-:Y:S05]  /*a6e0*/  BRA `(.L_x_87) ;  /* 0xffffffa000b07947 */ /* 0x000fea000383ffff */
.L_x_91:
[----:B------:R-:W-:Y:S07]  /*a6f0*/  MOV R0, UR7 ;  /* 0x0000000700007c02 */ /* 0x000fee0008000f00 */
.L_x_203:
[----:B-1----:R1:W2:Y:S02]  /*a700*/  SYNCS.PHASECHK.TRANS64.TRYWAIT P0, [R0+URZ+0x160], R14 ;  /* 0x0001600e000075a7 */ /* 0x0022a400080011ff */
[----:B--2---:R-:W-:Y:S05]  /*a710*/  @!P0 NANOSLEEP.SYNCS 0x989680 ;  /* 0x009896800000895d */ /* 0x004fea0003900000 */
[----:B------:R-:W2:Y:S02]  /*a720*/  @!P0 SYNCS.PHASECHK.TRANS64 P0, [R0+URZ+0x160], R14 ;  /* 0x0001600e000085a7 */ /* 0x000ea400080010ff */
[----:B--2---:R-:W-:Y:S05]  /*a730*/  @!P0 BRA `(.L_x_203) ;  /* 0xfffffffc00f08947 */ /* 0x004fea000383ffff */
[----:B------:R-:W-:Y:S05]  /*a740*/  BRA `(.L_x_204) ;  /* 0xffffffa400287947 */ /* 0x000fea000383ffff */
.L_x_92:
[----:B------:R-:W-:Y:S07]  /*a750*/  MOV R0, UR7 ;  /* 0x0000000700007c02 */ /* 0x000fee0008000f00 */
.L_x_205:
[----:B-1----:R1:W2:Y:S02]  /*a760*/  SYNCS.PHASECHK.TRANS64.TRYWAIT P0, [R0+URZ+0x168], R14 ;  /* 0x0001680e000075a7 */ /* 0x0022a400080011ff */
[----:B--2---:R-:W-:Y:S05]  /*a770*/  @!P0 NANOSLEEP.SYNCS 0x989680 ;  /* 0x009896800000895d */ /* 0x004fea0003900000 */
[----:B------:R-:W2:Y:S02]  /*a780*/  @!P0 SYNCS.PHASECHK.TRANS64 P0, [R0+URZ+0x168], R14 ;  /* 0x0001680e000085a7 */ /* 0x000ea400080010ff */
[----:B--2---:R-:W-:Y:S05]  /*a790*/  @!P0 BRA `(.L_x_205) ;  /* 0xfffffffc00f08947 */ /* 0x004fea000383ffff */
[----:B------:R-:W-:Y:S05]  /*a7a0*/  BRA `(.L_x_206) ;  /* 0xffffffa400607947 */ /* 0x000fea000383ffff */
.L_x_93:
[----:B------:R-:W-:Y:S07]  /*a7b0*/  MOV R0, UR7 ;  /* 0x0000000700007c02 */ /* 0x000fee0008000f00 */
.L_x_207:
[----:B-1----:R1:W2:Y:S02]  /*a7c0*/  SYNCS.PHASECHK.TRANS64.TRYWAIT P0, [R0+URZ+0x170], R14 ;  /* 0x0001700e000075a7 */ /* 0x0022a400080011ff */
[----:B--2---:R-:W-:Y:S05]  /*a7d0*/  @!P0 NANOSLEEP.SYNCS 0x989680 ;  /* 0x009896800000895d */ /* 0x004fea0003900000 */
[----:B------:R-:W2:Y:S02]  /*a7e0*/  @!P0 SYNCS.PHASECHK.TRANS64 P0, [R0+URZ+0x170], R14 ;  /* 0x0001700e000085a7 */ /* 0x000ea400080010ff */
[----:B--2---:R-:W-:Y:S05]  /*a7f0*/  @!P0 BRA `(.L_x_207) ;  /* 0xfffffffc00f08947 */ /* 0x004fea000383ffff */
[----:B------:R-:W-:Y:S05]  /*a800*/  BRA `(.L_x_208) ;  /* 0xffffffa400a47947 */ /* 0x000fea000383ffff */
.L_x_94:
[----:B------:R-:W-:Y:S07]  /*a810*/  MOV R0, UR7 ;  /* 0x0000000700007c02 */ /* 0x000fee0008000f00 */
.L_x_209:
[----:B-1----:R1:W2:Y:S02]  /*a820*/  SYNCS.PHASECHK.TRANS64.TRYWAIT P0, [R0+URZ+0x178], R14 ;  /* 0x0001780e000075a7 */ /* 0x0022a400080011ff */
[----:B--2---:R-:W-:Y:S05]  /*a830*/  @!P0 NANOSLEEP.SYNCS 0x989680 ;  /* 0x009896800000895d */ /* 0x004fea0003900000 */
[----:B------:R-:W2:Y:S02]  /*a840*/  @!P0 SYNCS.PHASECHK.TRANS64 P0, [R0+URZ+0x178], R14 ;  /* 0x0001780e000085a7 */ /* 0x000ea400080010ff */
[----:B--2---:R-:W-:Y:S05]  /*a850*/  @!P0 BRA `(.L_x_209) ;  /* 0xfffffffc00f08947 */ /* 0x004fea000383ffff */
[----:B------:R-:W-:Y:S05]  /*a860*/  BRA `(.L_x_210) ;  /* 0xffffffa800287947 */ /* 0x000fea000383ffff */
.L_x_96:
[----:B------:R-:W-:-:S07]  /*a870*/  MOV R0, UR7 ;  /* 0x0000000700007c02 */ /* 0x000fce0008000f00 */
.L_x_211:
[----:B-1----:R1:W3:Y:S02]  /*a880*/  SYNCS.PHASECHK.TRANS64.TRYWAIT P0, [R0+URZ+0x160], R2 ;  /* 0x00016002000075a7 */ /* 0x0022e400080011ff */
[----:B---3--:R-:W-:Y:S05]  /*a890*/  @!P0 NANOSLEEP.SYNCS 0x989680 ;  /* 0x009896800000895d */ /* 0x008fea0003900000 */
[----:B------:R-:W3:Y:S02]  /*a8a0*/  @!P0 SYNCS.PHASECHK.TRANS64 P0, [R0+URZ+0x160], R2 ;  /* 0x00016002000085a7 */ /* 0x000ee400080010ff */
[----:B---3--:R-:W-:Y:S05]  /*a8b0*/  @!P0 BRA `(.L_x_211) ;  /* 0xfffffffc00f08947 */ /* 0x008fea000383ffff */
[----:B------:R-:W-:Y:S05]  /*a8c0*/  BRA `(.L_x_212) ;  /* 0xffffffa800987947 */ /* 0x000fea000383ffff */
.L_x_97:
[----:B-1----:R-:W-:-:S07]  /*a8d0*/  MOV R0, UR7 ;  /* 0x0000000700007c02 */ /* 0x002fce0008000f00 */
.L_x_213:
[----:B-1----:R1:W3:Y:S02]  /*a8e0*/  SYNCS.PHASECHK.TRANS64.TRYWAIT P0, [R0+URZ+0x168], R2 ;  /* 0x00016802000075a7 */ /* 0x0022e400080011ff */
[----:B---3--:R-:W-:Y:S05]  /*a8f0*/  @!P0 NANOSLEEP.SYNCS 0x989680 ;  /* 0x009896800000895d */ /* 0x008fea0003900000 */
[----:B------:R-:W3:Y:S02]  /*a900*/  @!P0 SYNCS.PHASECHK.TRANS64 P0, [R0+URZ+0x168], R2 ;  /* 0x00016802000085a7 */ /* 0x000ee400080010ff */
[----:B---3--:R-:W-:Y:S05]  /*a910*/  @!P0 BRA `(.L_x_213) ;  /* 0xfffffffc00f08947 */ /* 0x008fea000383ffff */
[----:B------:R-:W-:Y:S05]  /*a920*/  BRA `(.L_x_214) ;  /* 0xffffffa800887947 */ /* 0x000fea000383ffff */
.L_x_98:
[----:B-1----:R-:W-:-:S07]  /*a930*/  MOV R0, UR7 ;  /* 0x0000000700007c02 */ /* 0x002fce0008000f00 */
.L_x_215:
[----:B-1----:R1:W3:Y:S02]  /*a940*/  SYNCS.PHASECHK.TRANS64.TRYWAIT P0, [R0+URZ+0x170], R2 ;  /* 0x00017002000075a7 */ /* 0x0022e400080011ff */
[----:B---3--:R-:W-:Y:S05]  /*a950*/  @!P0 NANOSLEEP.SYNCS 0x989680 ;  /* 0x009896800000895d */ /* 0x008fea0003900000 */
[----:B------:R-:W3:Y:S02]  /*a960*/  @!P0 SYNCS.PHASECHK.TRANS64 P0, [R0+URZ+0x170], R2 ;  /* 0x00017002000085a7 */ /* 0x000ee400080010ff */
[----:B---3--:R-:W-:Y:S05]  /*a970*/  @!P0 BRA `(.L_x_215) ;  /* 0xfffffffc00f08947 */ /* 0x008fea000383ffff */
[----:B------:R-:W-:Y:S05]  /*a980*/  BRA `(.L_x_216) ;  /* 0xffffffa800787947 */ /* 0x000fea000383ffff */
.L_x_100:
[----:B--2---:R2:W4:Y:S02]  /*a990*/  SYNCS.PHASECHK.TRANS64.TRYWAIT P0, [R0+URZ+0x190], R2 ;  /* 0x00019002000075a7 */ /* 0x00452400080011ff */
[----:B----4-:R-:W-:Y:S05]  /*a9a0*/  @!P0 NANOSLEEP.SYNCS 0x989680 ;  /* 0x009896800000895d */ /* 0x010fea0003900000 */
[----:B------:R-:W4:Y:S02]  /*a9b0*/  @!P0 SYNCS.PHASECHK.TRANS64 P0, [R0+URZ+0x190], R2 ;  /* 0x00019002000085a7 */ /* 0x000f2400080010ff */
[----:B----4-:R-:W-:Y:S05]  /*a9c0*/  @!P0 BRA `(.L_x_100) ;  /* 0xfffffffc00f08947 */ /* 0x010fea000383ffff */
[----:B------:R-:W-:Y:S05]  /*a9d0*/  BRA `(.L_x_217) ;  /* 0xffffffac00447947 */ /* 0x000fea000383ffff */
.L_x_111:
[----:B-1----:R1:W3:Y:S02]  /*a9e0*/  SYNCS.PHASECHK.TRANS64.TRYWAIT P1, [R2+URZ+0x140], R0 ;  /* 0x00014000020075a7 */ /* 0x0022e400080211ff */
[----:B---3--:R-:W-:Y:S05]  /*a9f0*/  @!P1 NANOSLEEP.SYNCS 0x989680 ;  /* 0x009896800000995d */ /* 0x008fea0003900000 */
[----:B------:R-:W3:Y:S02]  /*aa00*/  @!P1 SYNCS.PHASECHK.TRANS64 P1, [R2+URZ+0x140], R0 ;  /* 0x00014000020095a7 */ /* 0x000ee400080210ff */
[----:B---3--:R-:W-:Y:S05]  /*aa10*/  @!P1 BRA `(.L_x_111) ;  /* 0xfffffffc00f09947 */ /* 0x008fea000383ffff */
[----:B------:R-:W-:Y:S05]  /*aa20*/  BRA `(.L_x_110) ;  /* 0xffffffb8005c7947 */ /* 0x000fea000383ffff */
.L_x_113:
[----:B-1----:R1:W2:Y:S02]  /*aa30*/  SYNCS.PHASECHK.TRANS64.TRYWAIT P0, [R113+URZ+0x1b0], R3 ;  /* 0x0001b003710075a7 */ /* 0x0022a400080011ff */
[----:B--2---:R-:W-:Y:S05]  /*aa40*/  @!P0 NANOSLEEP.SYNCS 0x989680 ;  /* 0x009896800000895d */ /* 0x004fea0003900000 */
[----:B------:R-:W2:Y:S02]  /*aa50*/  @!P0 SYNCS.PHASECHK.TRANS64 P0, [R113+URZ+0x1b0], R3 ;  /* 0x0001b003710085a7 */ /* 0x000ea400080010ff */
[----:B--2---:R-:W-:Y:S05]  /*aa60*/  @!P0 BRA `(.L_x_113) ;  /* 0xfffffffc00f08947 */ /* 0x004fea000383ffff */
[----:B------:R-:W-:Y:S05]  /*aa70*/  BRA `(.L_x_112) ;  /* 0xffffffb800b07947 */ /* 0x000fea000383ffff */
.L_x_121:
[----:B--2---:R2:W3:Y:S02]  /*aa80*/  SYNCS.PHASECHK.TRANS64.TRYWAIT P0, [R0+URZ+0x140], R3 ;  /* 0x00014003000075a7 */ /* 0x0044e400080011ff */
[----:B---3--:R-:W-:Y:S05]  /*aa90*/  @!P0 NANOSLEEP.SYNCS 0x989680 ;  /* 0x009896800000895d */ /* 0x008fea0003900000 */
[----:B------:R-:W3:Y:S02]  /*aaa0*/  @!P0 SYNCS.PHASECHK.TRANS64 P0, [R0+URZ+0x140], R3 ;  /* 0x00014003000085a7 */ /* 0x000ee400080010ff */
[----:B---3--:R-:W-:Y:S05]  /*aab0*/  @!P0 BRA `(.L_x_121) ;  /* 0xfffffffc00f08947 */ /* 0x008fea000383ffff */
[----:B------:R-:W-:Y:S05]  /*aac0*/  BRA `(.L_x_120) ;  /* 0xffffffc400a07947 */ /* 0x000fea000383ffff */
.L_x_129:
[----:B--2---:R2:W3:Y:S02]  /*aad0*/  SYNCS.PHASECHK.TRANS64.TRYWAIT P0, [R0+URZ+0x140], R4 ;  /* 0x00014004000075a7 */ /* 0x0044e400080011ff */
[----:B---3--:R-:W-:Y:S05]  /*aae0*/  @!P0 NANOSLEEP.SYNCS 0x989680 ;  /* 0x009896800000895d */ /* 0x008fea0003900000 */
[----:B------:R-:W3:Y:S02]  /*aaf0*/  @!P0 SYNCS.PHASECHK.TRANS64 P0, [R0+URZ+0x140], R4 ;  /* 0x00014004000085a7 */ /* 0x000ee400080010ff */
[----:B---3--:R-:W-:Y:S05]  /*ab00*/  @!P0 BRA `(.L_x_129) ;  /* 0xfffffffc00f08947 */ /* 0x008fea000383ffff */
[----:B------:R-:W-:Y:S05]  /*ab10*/  BRA `(.L_x_128) ;  /* 0xffffffd000e47947 */ /* 0x000fea000383ffff */
.L_x_137:
[----:B--2---:R2:W3:Y:S02]  /*ab20*/  SYNCS.PHASECHK.TRANS64.TRYWAIT P0, [R0+URZ+0x140], R4 ;  /* 0x00014004000075a7 */ /* 0x0044e400080011ff */
[----:B---3--:R-:W-:Y:S05]  /*ab30*/  @!P0 NANOSLEEP.SYNCS 0x989680 ;  /* 0x009896800000895d */ /* 0x008fea0003900000 */
[----:B------:R-:W3:Y:S02]  /*ab40*/  @!P0 SYNCS.PHASECHK.TRANS64 P0, [R0+URZ+0x140], R4 ;  /* 0x00014004000085a7 */ /* 0x000ee400080010ff */
[----:B---3--:R-:W-:Y:S05]  /*ab50*/  @!P0 BRA `(.L_x_137) ;  /* 0xfffffffc00f08947 */ /* 0x008fea000383ffff */
[----:B------:R-:W-:Y:S05]  /*ab60*/  BRA `(.L_x_136) ;  /* 0xffffffe000347947 */ /* 0x000fea000383ffff */
        .weak           $__internal_0_$__cuda_sm10x_tcgen05_guardrail_trap_col_being_dealloced_not_returned_by_alloc
        .type           $__internal_0_$__cuda_sm10x_tcgen05_guardrail_trap_col_being_dealloced_not_returned_by_alloc,@function
        .size           $__internal_0_$__cuda_sm10x_tcgen05_guardrail_trap_col_being_dealloced_not_returned_by_alloc,($__internal_1_$__cuda_sm10x_tcgen05_guardrail_trap_phase_invalid_during_alloc - $__internal_0_$__cuda_sm10x_tcgen05_guardrail_trap_col_being_dealloced_not_returned_by_alloc)
$__internal_0_$__cuda_sm10x_tcgen05_guardrail_trap_col_being_dealloced_not_returned_by_alloc:
[----:B------:R-:W-:Y:S05]  /*ab70*/  BPT.TRAP 0x1 ;  /* 0x000000040000795c */ /* 0x000fea0000300000 */
[----:B------:R-:W-:-:S04]  /*ab80*/  HFMA2 R3, -RZ, RZ, 0, 0 ;  /* 0x00000000ff037431 */ /* 0x000fc800000001ff */
[----:B------:R-:W-:Y:S05]  /*ab90*/  RET.REL.NODEC R2 `(_ZN7cutlass13device_kernelINS_4gemm6kernel13GemmUniversalIN4cute5tupleIJiiiiEEENS1_10collective13CollectiveMmaINS1_35MainloopSm100TmaUmmaWarpSpecializedILi20ELi2ELi4ENS5_IJNS4_1CILi1EEESB_SB_EEEEENS5_IJNSA_ILi64EEENSA_ILi256EEENSA_ILi32EEEEEENS_12float_e5m2_tENS5_IJlSB_lEEESI_SJ_NS4_8TiledMMAINS4_8MMA_AtomIJNS4_10MMA_TraitsINS4_19SM100_MMA_F8F6F4_SSEJSI_SI_fSE_SF_NS4_17integral_constantINS4_4UMMA5MajorELSQ_0EEESR_NSO_INSP_7ScaleInELSS_0EEEST_EEEEEENS4_6LayoutISC_NS5_IJNSA_ILi0EEESX_SX_EEEEENS5_IJNS4_10UnderscoreES10_S10_EEEEENS4_13SM90_TMA_LOADENS4_14ComposedLayoutINS4_7SwizzleILi1ELi4ELi3EEENS4_18smem_ptr_flag_bitsILi8EEENSW_INS5_IJNSA_ILi8EEESG_EEENS5_IJSG_SB_EEEEEEEvNS4_8identityES13_S1D_vS1E_EENS_8epilogue10collective18CollectiveEpilogueINS1G_23Sm100TmaWarpSpecializedILi4ELi2ELi32ELb0ELb0EEEJSH_NS5_IJNSW_ISE_SB_EES1L_EEESI_SJ_SI_SJ_NS1G_6fusion15FusionCallbacksIS1K_NS1N_17LinearCombinationISI_fSI_fLNS_15FloatRoundStyleE2EEESH_S1M_JEEENS4_5SM1004TMEM4LOAD26SM100_TMEM_LOAD_16dp32b32xES13_NS14_INS15_ILi2ELi4ELi3EEES18_NSW_INS5_IJS19_SE_EEENS5_IJSE_SB_EEEEEEENS4_39AutoVectorizingCopyWithAssumedAlignmentILi128EEENS4_14SM90_TMA_STOREES21_S23_S23_EEEvvEEEEvNT_6ParamsE) ;  /* 0xffffff5402187950 */ /* 0x000fea0003c3ffff */
        .weak           $__internal_1_$__cuda_sm10x_tcgen05_guardrail_trap_phase_invalid_during_alloc
        .type           $__internal_1_$__cuda_sm10x_tcgen05_guardrail_trap_phase_invalid_during_alloc,@function
        .size           $__internal_1_$__cuda_sm10x_tcgen05_guardrail_trap_phase_invalid_during_alloc,($__internal_2_$__cuda_sm10x_tcgen05_guardrail_trap_unallocated_columns_being_dealloced - $__internal_1_$__cuda_sm10x_tcgen05_guardrail_trap_phase_invalid_during_alloc)
$__internal_1_$__cuda_sm10x_tcgen05_guardrail_trap_phase_invalid_during_alloc:
[----:B------:R-:W-:Y:S05]  /*aba0*/  BPT.TRAP 0x1 ;  /* 0x000000040000795c */ /* 0x000fea0000300000 */
[----:B------:R-:W-:-:S04]  /*abb0*/  MOV R3, 0x0 ;  /* 0x0000000000037802 */ /* 0x000fc80000000f00 */
[----:B------:R-:W-:Y:S05]  /*abc0*/  RET.REL.NODEC R2 `(_ZN7cutlass13device_kernelINS_4gemm6kernel13GemmUniversalIN4cute5tupleIJiiiiEEENS1_10collective13CollectiveMmaINS1_35MainloopSm100TmaUmmaWarpSpecializedILi20ELi2ELi4ENS5_IJNS4_1CILi1EEESB_SB_EEEEENS5_IJNSA_ILi64EEENSA_ILi256EEENSA_ILi32EEEEEENS_12float_e5m2_tENS5_IJlSB_lEEESI_SJ_NS4_8TiledMMAINS4_8MMA_AtomIJNS4_10MMA_TraitsINS4_19SM100_MMA_F8F6F4_SSEJSI_SI_fSE_SF_NS4_17integral_constantINS4_4UMMA5MajorELSQ_0EEESR_NSO_INSP_7ScaleInELSS_0EEEST_EEEEEENS4_6LayoutISC_NS5_IJNSA_ILi0EEESX_SX_EEEEENS5_IJNS4_10UnderscoreES10_S10_EEEEENS4_13SM90_TMA_LOADENS4_14ComposedLayoutINS4_7SwizzleILi1ELi4ELi3EEENS4_18smem_ptr_flag_bitsILi8EEENSW_INS5_IJNSA_ILi8EEESG_EEENS5_IJSG_SB_EEEEEEEvNS4_8identityES13_S1D_vS1E_EENS_8epilogue10collective18CollectiveEpilogueINS1G_23Sm100TmaWarpSpecializedILi4ELi2ELi32ELb0ELb0EEEJSH_NS5_IJNSW_ISE_SB_EES1L_EEESI_SJ_SI_SJ_NS1G_6fusion15FusionCallbacksIS1K_NS1N_17LinearCombinationISI_fSI_fLNS_15FloatRoundStyleE2EEESH_S1M_JEEENS4_5SM1004TMEM4LOAD26SM100_TMEM_LOAD_16dp32b32xES13_NS14_INS15_ILi2ELi4ELi3EEES18_NSW_INS5_IJS19_SE_EEENS5_IJSE_SB_EEEEEEENS4_39AutoVectorizingCopyWithAssumedAlignmentILi128EEENS4_14SM90_TMA_STOREES21_S23_S23_EEEvvEEEEvNT_6ParamsE) ;  /* 0xffffff54020c7950 */ /* 0x000fea0003c3ffff */
        .weak           $__internal_2_$__cuda_sm10x_tcgen05_guardrail_trap_unallocated_columns_being_dealloced
        .type           $__internal_2_$__cuda_sm10x_tcgen05_guardrail_trap_unallocated_columns_being_dealloced,@function
        .size           $__internal_2_$__cuda_sm10x_tcgen05_guardrail_trap_unallocated_columns_being_dealloced,(.L_x_219 - $__internal_2_$__cuda_sm10x_tcgen05_guardrail_trap_unallocated_columns_being_dealloced)
$__internal_2_$__cuda_sm10x_tcgen05_guardrail_trap_unallocated_columns_being_dealloced:
[----:B------:R-:W-:Y:S05]  /*abd0*/  BPT.TRAP 0x1 ;  /* 0x000000040000795c */ /* 0x000fea0000300000 */
[----:B------:R-:W-:-:S04]  /*abe0*/  HFMA2 R3, -RZ, RZ, 0, 0 ;  /* 0x00000000ff037431 */ /* 0x000fc800000001ff */
[----:B------:R-:W-:Y:S05]  /*abf0*/  RET.REL.NODEC R2 `(_ZN7cutlass13device_kernelINS_4gemm6kernel13GemmUniversalIN4cute5tupleIJiiiiEEENS1_10collective13CollectiveMmaINS1_35MainloopSm100TmaUmmaWarpSpecializedILi20ELi2ELi4ENS5_IJNS4_1CILi1EEESB_SB_EEEEENS5_IJNSA_ILi64EEENSA_ILi256EEENSA_ILi32EEEEEENS_12float_e5m2_tENS5_IJlSB_lEEESI_SJ_NS4_8TiledMMAINS4_8MMA_AtomIJNS4_10MMA_TraitsINS4_19SM100_MMA_F8F6F4_SSEJSI_SI_fSE_SF_NS4_17integral_constantINS4_4UMMA5MajorELSQ_0EEESR_NSO_INSP_7ScaleInELSS_0EEEST_EEEEEENS4_6LayoutISC_NS5_IJNSA_ILi0EEESX_SX_EEEEENS5_IJNS4_10UnderscoreES10_S10_EEEEENS4_13SM90_TMA_LOADENS4_14ComposedLayoutINS4_7SwizzleILi1ELi4ELi3EEENS4_18smem_ptr_flag_bitsILi8EEENSW_INS5_IJNSA_ILi8EEESG_EEENS5_IJSG_SB_EEEEEEEvNS4_8identityES13_S1D_vS1E_EENS_8epilogue10collective18CollectiveEpilogueINS1G_23Sm100TmaWarpSpecializedILi4ELi2ELi32ELb0ELb0EEEJSH_NS5_IJNSW_ISE_SB_EES1L_EEESI_SJ_SI_SJ_NS1G_6fusion15FusionCallbacksIS1K_NS1N_17LinearCombinationISI_fSI_fLNS_15FloatRoundStyleE2EEESH_S1M_JEEENS4_5SM1004TMEM4LOAD26SM100_TMEM_LOAD_16dp32b32xES13_NS14_INS15_ILi2ELi4ELi3EEES18_NSW_INS5_IJS19_SE_EEENS5_IJSE_SB_EEEEEEENS4_39AutoVectorizingCopyWithAssumedAlignmentILi128EEENS4_14SM90_TMA_STOREES21_S23_S23_EEEvvEEEEvNT_6ParamsE) ;  /* 0xffffff5402007950 */ /* 0x000fea0003c3ffff */
.L_x_218:
[----:B------:R-:W-:-:S00]  /*ac00*/  BRA `(.L_x_218) ;  /* 0xfffffffc00fc7947 */ /* 0x000fc0000383ffff */
[----:B------:R-:W-:-:S00]  /*ac10*/  NOP ;  /* 0x0000000000007918 */ /* 0x000fc00000000000 */
        /* <DEDUP_REMOVED lines=14> */
.L_x_219:


//--------------------- .nv.global.init           --------------------------
	.section	.nv.global.init,"aw",@progbits
.nv.global.init:
	.type		$str$27,@object
	.size		$str$27,($str$28 - $str$27)
$str$27:
        /*0000*/ 	.byte	0x28, 0x61, 0x64, 0x64, 0x72, 0x65, 0x73, 0x73, 0x20, 0x26, 0x20, 0x6d, 0x61, 0x73, 0x6b, 0x29
        /*0010*/ 	.byte	0x20, 0x3d, 0x3d, 0x20, 0x30, 0x00
	.type		$str$28,@object
	.size		$str$28,($str$26 - $str$28)
$str$28:
        /*0016*/ 	.byte	0x2f, 0x74, 0x6d, 0x70, 0x2f, 0x63, 0x75, 0x74, 0x6c, 0x61, 0x73, 0x73, 0x5f, 0x73, 0x77, 0x65
        /*0026*/ 	.byte	0x65, 0x70, 0x5f, 0x73, 0x72, 0x63, 0x2f, 0x69, 0x6e, 0x63, 0x6c, 0x75, 0x64, 0x65, 0x2f, 0x63
        /*0036*/ 	.byte	0x75, 0x74, 0x65, 0x2f, 0x70, 0x6f, 0x69, 0x6e, 0x74, 0x65, 0x72, 0x5f, 0x66, 0x6c, 0x61, 0x67
        /*0046*/ 	.byte	0x67, 0x65, 0x64, 0x2e, 0x68, 0x70, 0x70, 0x00
	.type		$str$26,@object
	.size		$str$26,($str$25 - $str$26)
$str$26:
        /*004e*/ 	.byte	0x2f, 0x74, 0x6d, 0x70, 0x2f, 0x63, 0x75, 0x74, 0x6c, 0x61, 0x73, 0x73, 0x5f, 0x73, 0x77, 0x65
        /*005e*/ 	.byte	0x65, 0x70, 0x5f, 0x73, 0x72, 0x63, 0x2f, 0x69, 0x6e, 0x63, 0x6c, 0x75, 0x64, 0x65, 0x2f, 0x63
        /*006e*/ 	.byte	0x75, 0x74, 0x65, 0x2f, 0x61, 0x74, 0x6f, 0x6d, 0x2f, 0x63, 0x6f, 0x70, 0x79, 0x5f, 0x74, 0x72
        /*007e*/ 	.byte	0x61, 0x69, 0x74, 0x73, 0x5f, 0x73, 0x6d, 0x31, 0x30, 0x30, 0x2e, 0x68, 0x70, 0x70, 0x00
	.type		$str$25,@object
	.size		$str$25,(__unnamed_1 - $str$25)
$str$25:
        /*008d*/ 	.byte	0x28, 0x28, 0x75, 0x69, 0x6e, 0x74, 0x33, 0x32, 0x5f, 0x74, 0x28, 0x74, 0x68, 0x72, 0x65, 0x61
        /*009d*/ 	.byte	0x64, 0x49, 0x64, 0x78, 0x2e, 0x78, 0x29, 0x20, 0x2f, 0x20, 0x33, 0x32, 0x29, 0x20, 0x25, 0x20
        /*00ad*/ 	.byte	0x34, 0x29, 0x20, 0x3d, 0x3d, 0x20, 0x28, 0x28, 0x28, 0x74, 0x6d, 0x65, 0x6d, 0x5f, 0x61, 0x64
        /*00bd*/ 	.byte	0x64, 0x72, 0x20, 0x3e, 0x3e, 0x20, 0x31, 0x36, 0x29, 0x20, 0x2f, 0x20, 0x33, 0x32, 0x29, 0x20
        /*00cd*/ 	.byte	0x25, 0x20, 0x34, 0x29, 0x00
	.type		__unnamed_1,@object
	.size		__unnamed_1,(__unnamed_2 - __unnamed_1)
__unnamed_1:
        /*00d2*/ 	.byte	0x61, 0x75, 0x74, 0x6f, 0x20, 0x63, 0x75, 0x74, 0x65, 0x3a, 0x3a, 0x61, 0x73, 0x5f, 0x70, 0x6f
        /* <DEDUP_REMOVED lines=24> */
        /*0262*/ 	.byte	0x3c, 0x34, 0x30, 0x39, 0x36, 0x3e, 0x3e, 0x3e, 0x3e, 0x5d, 0x00
	.type		__unnamed_2,@object
	.size		__unnamed_2,(__unnamed_3 - __unnamed_2)
__unnamed_2:
        /* <DEDUP_REMOVED lines=26> */
	.type		__unnamed_3,@object
	.size		__unnamed_3,(.L_3 - __unnamed_3)
__unnamed_3:
        /* <DEDUP_REMOVED lines=40> */
        /*0688*/ 	.byte	0x74, 0x65, 0x3a, 0x3a, 0x43, 0x3c, 0x30, 0x3e, 0x3e, 0x3e, 0x3e, 0x5d, 0x00
.L_3:


//--------------------- .nv.shared._ZN7cutlass13device_kernelINS_4gemm6kernel13GemmUniversalIN4cute5tupleIJiiiiEEENS1_10collective13CollectiveMmaINS1_35MainloopSm100TmaUmmaWarpSpecializedILi20ELi2ELi4ENS5_IJNS4_1CILi1EEESB_SB_EEEEENS5_IJNSA_ILi64EEENSA_ILi256EEENSA_ILi32EEEEEENS_12float_e5m2_tENS5_IJlSB_lEEESI_SJ_NS4_8TiledMMAINS4_8MMA_AtomIJNS4_10MMA_TraitsINS4_19SM100_MMA_F8F6F4_SSEJSI_SI_fSE_SF_NS4_17integral_constantINS4_4UMMA5MajorELSQ_0EEESR_NSO_INSP_7ScaleInELSS_0EEEST_EEEEEENS4_6LayoutISC_NS5_IJNSA_ILi0EEESX_SX_EEEEENS5_IJNS4_10UnderscoreES10_S10_EEEEENS4_13SM90_TMA_LOADENS4_14ComposedLayoutINS4_7SwizzleILi1ELi4ELi3EEENS4_18smem_ptr_flag_bitsILi8EEENSW_INS5_IJNSA_ILi8EEESG_EEENS5_IJSG_SB_EEEEEEEvNS4_8identityES13_S1D_vS1E_EENS_8epilogue10collective18CollectiveEpilogueINS1G_23Sm100TmaWarpSpecializedILi4ELi2ELi32ELb0ELb0EEEJSH_NS5_IJNSW_ISE_SB_EES1L_EEESI_SJ_SI_SJ_NS1G_6fusion15FusionCallbacksIS1K_NS1N_17LinearCombinationISI_fSI_fLNS_15FloatRoundStyleE2EEESH_S1M_JEEENS4_5SM1004TMEM4LOAD26SM100_TMEM_LOAD_16dp32b32xES13_NS14_INS15_ILi2ELi4ELi3EEES18_NSW_INS5_IJS19_SE_EEENS5_IJSE_SB_EEEEEEENS4_39AutoVectorizingCopyWithAssumedAlignmentILi128EEENS4_14SM90_TMA_STOREES21_S23_S23_EEEvvEEEEvNT_6ParamsE --------------------------
	.section	.nv.shared._ZN7cutlass13device_kernelINS_4gemm6kernel13GemmUniversalIN4cute5tupleIJiiiiEEENS1_10collective13CollectiveMmaINS1_35MainloopSm100TmaUmmaWarpSpecializedILi20ELi2ELi4ENS5_IJNS4_1CILi1EEESB_SB_EEEEENS5_IJNSA_ILi64EEENSA_ILi256EEENSA_ILi32EEEEEENS_12float_e5m2_tENS5_IJlSB_lEEESI_SJ_NS4_8TiledMMAINS4_8MMA_AtomIJNS4_10MMA_TraitsINS4_19SM100_MMA_F8F6F4_SSEJSI_SI_fSE_SF_NS4_17integral_constantINS4_4UMMA5MajorELSQ_0EEESR_NSO_INSP_7ScaleInELSS_0EEEST_EEEEEENS4_6LayoutISC_NS5_IJNSA_ILi0EEESX_SX_EEEEENS5_IJNS4_10UnderscoreES10_S10_EEEEENS4_13SM90_TMA_LOADENS4_14ComposedLayoutINS4_7SwizzleILi1ELi4ELi3EEENS4_18smem_ptr_flag_bitsILi8EEENSW_INS5_IJNSA_ILi8EEESG_EEENS5_IJSG_SB_EEEEEEEvNS4_8identityES13_S1D_vS1E_EENS_8epilogue10collective18CollectiveEpilogueINS1G_23Sm100TmaWarpSpecializedILi4ELi2ELi32ELb0ELb0EEEJSH_NS5_IJNSW_ISE_SB_EES1L_EEESI_SJ_SI_SJ_NS1G_6fusion15FusionCallbacksIS1K_NS1N_17LinearCombinationISI_fSI_fLNS_15FloatRoundStyleE2EEESH_S1M_JEEENS4_5SM1004TMEM4LOAD26SM100_TMEM_LOAD_16dp32b32xES13_NS14_INS15_ILi2ELi4ELi3EEES18_NSW_INS5_IJS19_SE_EEENS5_IJSE_SB_EEEEEEENS4_39AutoVectorizingCopyWithAssumedAlignmentILi128EEENS4_14SM90_TMA_STOREES21_S23_S23_EEEvvEEEEvNT_6ParamsE,"aw",@nobits
	.sectionflags	@""
	.align	16
	.zero		1024


//--------------------- .nv.shared.reserved.0     --------------------------
	.section	.nv.shared.reserved.0,"aw",@nobits
	.weak		__nv_reservedSMEM_offset_0_alias
	.size		__nv_reservedSMEM_offset_0_alias, 0, 64
	.other		__nv_reservedSMEM_offset_0_alias,@"STO_CUDA_RESERVED_SHARED STV_DEFAULT"
__nv_reservedSMEM_offset_0_alias:
	.zero		0
.nv.shared.reserved.0:
	.zero		64
	.weak		__nv_reservedSMEM_tcgen05_partition
	.type		__nv_reservedSMEM_tcgen05_partition,@object
	.size		__nv_reservedSMEM_tcgen05_partition,(.L_0 - __nv_reservedSMEM_tcgen05_partition)
__nv_reservedSMEM_tcgen05_partition:
	.zero		32
.L_0:


//--------------------- .nv.global                --------------------------
	.section	.nv.global,"aw",@nobits
.nv.global:
	.type		_ZN39_INTERNAL_b21f4f85_4_k_cu_03219149_89454cute1_E,@object
	.size		_ZN39_INTERNAL_b21f4f85_4_k_cu_03219149_89454cute1_E,(_ZN39_INTERNAL_b21f4f85_4_k_cu_03219149_89454cuda3std3__45__cpo6cbeginE - _ZN39_INTERNAL_b21f4f85_4_k_cu_03219149_89454cute1_E)
_ZN39_INTERNAL_b21f4f85_4_k_cu_03219149_89454cute1_E:
	.zero		1
	.type		_ZN39_INTERNAL_b21f4f85_4_k_cu_03219149_89454cuda3std3__45__cpo6cbeginE,@object
	.size		_ZN39_INTERNAL_b21f4f85_4_k_cu_03219149_89454cuda3std3__45__cpo6cbeginE,(_ZN39_INTERNAL_b21f4f85_4_k_cu_03219149_89454cuda3std3__48in_placeE - _ZN39_INTERNAL_b21f4f85_4_k_cu_03219149_89454cuda3std3__45__cpo6cbeginE)
_ZN39_INTERNAL_b21f4f85_4_k_cu_03219149_89454cuda3std3__45__cpo6cbeginE:
	.zero		1
	.type		_ZN39_INTERNAL_b21f4f85_4_k_cu_03219149_89454cuda3std3__48in_placeE,@object
	.size		_ZN39_INTERNAL_b21f4f85_4_k_cu_03219149_89454cuda3std3__48in_placeE,(_ZN39_INTERNAL_b21f4f85_4_k_cu_03219149_89454cuda3std6ranges3__45__cpo9iter_moveE - _ZN39_INTERNAL_b21f4f85_4_k_cu_03219149_89454cuda3std3__48in_placeE)
_ZN39_INTERNAL_b21f4f85_4_k_cu_03219149_89454cuda3std3__48in_placeE:
	.zero		1
	.type		_ZN39_INTERNAL_b21f4f85_4_k_cu_03219149_89454cuda3std6ranges3__45__cpo9iter_moveE,@object
	.size		_ZN39_INTERNAL_b21f4f85_4_k_cu_03219149_89454cuda3std6ranges3__45__cpo9iter_moveE,(_ZN39_INTERNAL_b21f4f85_4_k_cu_03219149_89454cuda3std3__45__cpo5beginE - _ZN39_INTERNAL_b21f4f85_4_k_cu_03219149_89454cuda3std6ranges3__45__cpo9iter_moveE)
_ZN39_INTERNAL_b21f4f85_4_k_cu_03219149_89454cuda3std6ranges3__45__cpo9iter_moveE:
	.zero		1
	.type		_ZN39_INTERNAL_b21f4f85_4_k_cu_03219149_89454cuda3std3__45__cpo5beginE,@object
	.size		_ZN39_INTERNAL_b21f4f85_4_k_cu_03219149_89454cuda3std3__45__cpo5beginE,(_ZN39_INTERNAL_b21f4f85_4_k_cu_03219149_89454cuda3std3__441_GLOBAL__N__b21f4f85_4_k_cu_03219149_89456ignoreE - _ZN39_INTERNAL_b21f4f85_4_k_cu_03219149_89454cuda3std3__45__cpo5beginE)
_ZN39_INTERNAL_b21f4f85_4_k_cu_03219149_89454cuda3std3__45__cpo5beginE:
	.zero		1
	.type		_ZN39_INTERNAL_b21f4f85_4_k_cu_03219149_89454cuda3std3__441_GLOBAL__N__b21f4f85_4_k_cu_03219149_89456ignoreE,@object
	.size		_ZN39_INTERNAL_b21f4f85_4_k_cu_03219149_89454cuda3std3__441_GLOBAL__N__b21f4f85_4_k_cu_03219149_89456ignoreE,(_ZN39_INTERNAL_b21f4f85_4_k_cu_03219149_89454cute7productE - _ZN39_INTERNAL_b21f4f85_4_k_cu_03219149_89454cuda3std3__441_GLOBAL__N__b21f4f85_4_k_cu_03219149_89456ignoreE)
_ZN39_INTERNAL_b21f4f85_4_k_cu_03219149_89454cuda3std3__441_GLOBAL__N__b21f4f85_4_k_cu_03219149_89456ignoreE:
	.zero		1
	.type		_ZN39_INTERNAL_b21f4f85_4_k_cu_03219149_89454cute7productE,@object
	.size		_ZN39_INTERNAL_b21f4f85_4_k_cu_03219149_89454cute7productE,(_ZN39_INTERNAL_b21f4f85_4_k_cu_03219149_89454cuda3std3__45__cpo3endE - _ZN39_INTERNAL_b21f4f85_4_k_cu_03219149_89454cute7productE)
_ZN39_INTERNAL_b21f4f85_4_k_cu_03219149_89454cute7productE:
	.zero		1
	.type		_ZN39_INTERNAL_b21f4f85_4_k_cu_03219149_89454cuda3std3__45__cpo3endE,@object
	.size		_ZN39_INTERNAL_b21f4f85_4_k_cu_03219149_89454cuda3std3__45__cpo3endE,(_ZN39_INTERNAL_b21f4f85_4_k_cu_03219149_89454cuda3std3__419piecewise_constructE - _ZN39_INTERNAL_b21f4f85_4_k_cu_03219149_89454cuda3std3__45__cpo3endE)
_ZN39_INTERNAL_b21f4f85_4_k_cu_03219149_89454cuda3std3__45__cpo3endE:
	.zero		1
	.type		_ZN39_INTERNAL_b21f4f85_4_k_cu_03219149_89454cuda3std3__419piecewise_constructE,@object
	.size		_ZN39_INTERNAL_b21f4f85_4_k_cu_03219149_89454cuda3std3__419piecewise_constructE,(_ZN39_INTERNAL_b21f4f85_4_k_cu_03219149_89454cuda3std3__45__cpo4cendE - _ZN39_INTERNAL_b21f4f85_4_k_cu_03219149_89454cuda3std3__419piecewise_constructE)
_ZN39_INTERNAL_b21f4f85_4_k_cu_03219149_89454cuda3std3__419piecewise_constructE:
	.zero		1
	.type		_ZN39_INTERNAL_b21f4f85_4_k_cu_03219149_89454cuda3std3__45__cpo4cendE,@object
	.size		_ZN39_INTERNAL_b21f4f85_4_k_cu_03219149_89454cuda3std3__45__cpo4cendE,(_ZN39_INTERNAL_b21f4f85_4_k_cu_03219149_89454cuda3std6ranges3__45__cpo4swapE - _ZN39_INTERNAL_b21f4f85_4_k_cu_03219149_89454cuda3std3__45__cpo4cendE)
_ZN39_INTERNAL_b21f4f85_4_k_cu_03219149_89454cuda3std3__45__cpo4cendE:
	.zero		1
	.type		_ZN39_INTERNAL_b21f4f85_4_k_cu_03219149_89454cuda3std6ranges3__45__cpo4swapE,@object
	.size		_ZN39_INTERNAL_b21f4f85_4_k_cu_03219149_89454cuda3std6ranges3__45__cpo4swapE,(.L_11 - _ZN39_INTERNAL_b21f4f85_4_k_cu_03219149_89454cuda3std6ranges3__45__cpo4swapE)
_ZN39_INTERNAL_b21f4f85_4_k_cu_03219149_89454cuda3std6ranges3__45__cpo4swapE:
	.zero		1
.L_11:


//--------------------- .nv.constant0._ZN7cutlass13device_kernelINS_4gemm6kernel13GemmUniversalIN4cute5tupleIJiiiiEEENS1_10collective13CollectiveMmaINS1_35MainloopSm100TmaUmmaWarpSpecializedILi20ELi2ELi4ENS5_IJNS4_1CILi1EEESB_SB_EEEEENS5_IJNSA_ILi64EEENSA_ILi256EEENSA_ILi32EEEEEENS_12float_e5m2_tENS5_IJlSB_lEEESI_SJ_NS4_8TiledMMAINS4_8MMA_AtomIJNS4_10MMA_TraitsINS4_19SM100_MMA_F8F6F4_SSEJSI_SI_fSE_SF_NS4_17integral_constantINS4_4UMMA5MajorELSQ_0EEESR_NSO_INSP_7ScaleInELSS_0EEEST_EEEEEENS4_6LayoutISC_NS5_IJNSA_ILi0EEESX_SX_EEEEENS5_IJNS4_10UnderscoreES10_S10_EEEEENS4_13SM90_TMA_LOADENS4_14ComposedLayoutINS4_7SwizzleILi1ELi4ELi3EEENS4_18smem_ptr_flag_bitsILi8EEENSW_INS5_IJNSA_ILi8EEESG_EEENS5_IJSG_SB_EEEEEEEvNS4_8identityES13_S1D_vS1E_EENS_8epilogue10collective18CollectiveEpilogueINS1G_23Sm100TmaWarpSpecializedILi4ELi2ELi32ELb0ELb0EEEJSH_NS5_IJNSW_ISE_SB_EES1L_EEESI_SJ_SI_SJ_NS1G_6fusion15FusionCallbacksIS1K_NS1N_17LinearCombinationISI_fSI_fLNS_15FloatRoundStyleE2EEESH_S1M_JEEENS4_5SM1004TMEM4LOAD26SM100_TMEM_LOAD_16dp32b32xES13_NS14_INS15_ILi2ELi4ELi3EEES18_NSW_INS5_IJS19_SE_EEENS5_IJSE_SB_EEEEEEENS4_39AutoVectorizingCopyWithAssumedAlignmentILi128EEENS4_14SM90_TMA_STOREES21_S23_S23_EEEvvEEEEvNT_6ParamsE --------------------------
	.section	.nv.constant0._ZN7cutlass13device_kernelINS_4gemm6kernel13GemmUniversalIN4cute5tupleIJiiiiEEENS1_10collective13CollectiveMmaINS1_35MainloopSm100TmaUmmaWarpSpecializedILi20ELi2ELi4ENS5_IJNS4_1CILi1EEESB_SB_EEEEENS5_IJNSA_ILi64EEENSA_ILi256EEENSA_ILi32EEEEEENS_12float_e5m2_tENS5_IJlSB_lEEESI_SJ_NS4_8TiledMMAINS4_8MMA_AtomIJNS4_10MMA_TraitsINS4_19SM100_MMA_F8F6F4_SSEJSI_SI_fSE_SF_NS4_17integral_constantINS4_4UMMA5MajorELSQ_0EEESR_NSO_INSP_7ScaleInELSS_0EEEST_EEEEEENS4_6LayoutISC_NS5_IJNSA_ILi0EEESX_SX_EEEEENS5_IJNS4_10UnderscoreES10_S10_EEEEENS4_13SM90_TMA_LOADENS4_14ComposedLayoutINS4_7SwizzleILi1ELi4ELi3EEENS4_18smem_ptr_flag_bitsILi8EEENSW_INS5_IJNSA_ILi8EEESG_EEENS5_IJSG_SB_EEEEEEEvNS4_8identityES13_S1D_vS1E_EENS_8epilogue10collective18CollectiveEpilogueINS1G_23Sm100TmaWarpSpecializedILi4ELi2ELi32ELb0ELb0EEEJSH_NS5_IJNSW_ISE_SB_EES1L_EEESI_SJ_SI_SJ_NS1G_6fusion15FusionCallbacksIS1K_NS1N_17LinearCombinationISI_fSI_fLNS_15FloatRoundStyleE2EEESH_S1M_JEEENS4_5SM1004TMEM4LOAD26SM100_TMEM_LOAD_16dp32b32xES13_NS14_INS15_ILi2ELi4ELi3EEES18_NSW_INS5_IJS19_SE_EEENS5_IJSE_SB_EEEEEEENS4_39AutoVectorizingCopyWithAssumedAlignmentILi128EEENS4_14SM90_TMA_STOREES21_S23_S23_EEEvvEEEEvNT_6ParamsE,"a",@progbits
	.sectionflags	@""
	.align	4
.nv.constant0._ZN7cutlass13device_kernelINS_4gemm6kernel13GemmUniversalIN4cute5tupleIJiiiiEEENS1_10collective13CollectiveMmaINS1_35MainloopSm100TmaUmmaWarpSpecializedILi20ELi2ELi4ENS5_IJNS4_1CILi1EEESB_SB_EEEEENS5_IJNSA_ILi64EEENSA_ILi256EEENSA_ILi32EEEEEENS_12float_e5m2_tENS5_IJlSB_lEEESI_SJ_NS4_8TiledMMAINS4_8MMA_AtomIJNS4_10MMA_TraitsINS4_19SM100_MMA_F8F6F4_SSEJSI_SI_fSE_SF_NS4_17integral_constantINS4_4UMMA5MajorELSQ_0EEESR_NSO_INSP_7ScaleInELSS_0EEEST_EEEEEENS4_6LayoutISC_NS5_IJNSA_ILi0EEESX_SX_EEEEENS5_IJNS4_10UnderscoreES10_S10_EEEEENS4_13SM90_TMA_LOADENS4_14ComposedLayoutINS4_7SwizzleILi1ELi4ELi3EEENS4_18smem_ptr_flag_bitsILi8EEENSW_INS5_IJNSA_ILi8EEESG_EEENS5_IJSG_SB_EEEEEEEvNS4_8identityES13_S1D_vS1E_EENS_8epilogue10collective18CollectiveEpilogueINS1G_23Sm100TmaWarpSpecializedILi4ELi2ELi32ELb0ELb0EEEJSH_NS5_IJNSW_ISE_SB_EES1L_EEESI_SJ_SI_SJ_NS1G_6fusion15FusionCallbacksIS1K_NS1N_17LinearCombinationISI_fSI_fLNS_15FloatRoundStyleE2EEESH_S1M_JEEENS4_5SM1004TMEM4LOAD26SM100_TMEM_LOAD_16dp32b32xES13_NS14_INS15_ILi2ELi4ELi3EEES18_NSW_INS5_IJS19_SE_EEENS5_IJSE_SB_EEEEEEENS4_39AutoVectorizingCopyWithAssumedAlignmentILi128EEENS4_14SM90_TMA_STOREES21_S23_S23_EEEvvEEEEvNT_6ParamsE:
	.zero		2944


//--------------------- SYMBOLS --------------------------

	.type		.nv.reservedSmem.offset0,@object
	.size		.nv.reservedSmem.offset0,0x4
	.type		.nv.reservedSmem.cap,@object
	.size		.nv.reservedSmem.cap,0x4
	.type		__assertfail,@function
